// auto-generated by cutlass_sweep.fmha — config: {"arch": "sm_90", "dtype": "fp16", "head_dim": 64, "mask": "residual", "schedule": "cooperative", "tile_kv": 64, "tile_q": 128}
#include "cutlass/cutlass.h"
#include "cute/tensor.hpp"
#include "cutlass/device_kernel.h"
#include "cutlass/kernel_hardware_info.h"
#include "88_hopper_fmha/collective/fmha_fusion.hpp"
#include "88_hopper_fmha/kernel/fmha_kernel_builder.hpp"

using namespace cute;
using Element = cutlass::half_t;
using TileShape = Shape<_128, _64, _64>;
using StrideQ = cute::tuple<int, _1, cute::tuple<int, int>>;
using StrideK = cute::tuple<int, _1, cute::tuple<int, int>>;
using StrideV = cute::tuple<int, cute::_1, cute::tuple<int, int>>;

using Kernel = typename cutlass::fmha::kernel::FmhaBuilder<
    Element, float, float,
    TileShape, StrideQ, StrideK, StrideV,
    cutlass::fmha::collective::ResidualFusion,
    cutlass::gemm::KernelTmaWarpSpecializedCooperative
  >::Kernel;

auto* _anchor = &cutlass::device_kernel<Kernel>;


// ===== COMPILED SASS (sm_90a) =====

	.target	sm_90a

	.elftype	@"ET_EXEC"


//--------------------- .note.nv.tkinfo           --------------------------
	.section	.note.nv.tkinfo,"",@"SHT_NOTE"
	.sectionflags	@"SHF_NOTE_NV_TKINFO"
	.tkinfo
        /*0018*/ 	.word	0x00000002
        /*0030*/ 	.string	""
        /*0030*/ 	.string	"ptxas"
        /*0030*/ 	.string	"Cuda compilation tools, release 13.0, V13.0.88"
        /*0030*/ 	.string	"Build cuda_13.0.r13.0/compiler.36424714_0"
        /*0030*/ 	.string	"-arch sm_90a -m 64 "



//--------------------- .note.nv.cuinfo           --------------------------
	.section	.note.nv.cuinfo,"",@"SHT_NOTE"
	.sectionflags	@"SHF_NOTE_NV_CUINFO"
        /*0018*/ 	.short	0x0002
        /*001a*/ 	.short	0x005a
        /*001c*/ 	.short	0x0082
	.zero		2


//--------------------- .nv.info                  --------------------------
	.section	.nv.info,"",@"SHT_CUDA_INFO"
	.align	4


	//----- nvinfo : EIATTR_REGCOUNT
	.align		4
        /*0000*/ 	.byte	0x04, 0x2f
        /*0002*/ 	.short	(.L_15 - .L_14)
	.align		4
.L_14:
        /*0004*/ 	.word	index@(_ZN7cutlass13device_kernelINS_4fmha6kernel28FmhaKernelTmaWarpSpecializedINS1_10collective30FmhaMainloopTmaWarpSpecializedINS_6half_tEffN4cute5tupleIJNS7_1CILi128EEENS9_ILi64EEESB_EEENS8_IJiNS9_ILi1EEENS8_IJiiEEEEEESF_SF_NS4_14ResidualFusionEJEEENS4_15FmhaFwdEpilogueIS6_fNS8_IJSB_SB_SB_EEEEENS2_23IndividualTileSchedulerEJEEEEEvNT_6ParamsE)
        /*0008*/ 	.word	0x000000a8


	//----- nvinfo : EIATTR_FRAME_SIZE
	.align		4
.L_15:
        /*000c*/ 	.byte	0x04, 0x11
        /*000e*/ 	.short	(.L_17 - .L_16)
	.align		4
.L_16:
        /*0010*/ 	.word	index@($__internal_0_$__cuda_sm20_rcp_rn_f32_slowpath)
        /*0014*/ 	.word	0x00000000


	//----- nvinfo : EIATTR_FRAME_SIZE
	.align		4
.L_17:
        /*0018*/ 	.byte	0x04, 0x11
        /*001a*/ 	.short	(.L_19 - .L_18)
	.align		4
.L_18:
        /*001c*/ 	.word	index@(_ZN7cutlass13device_kernelINS_4fmha6kernel28FmhaKernelTmaWarpSpecializedINS1_10collective30FmhaMainloopTmaWarpSpecializedINS_6half_tEffN4cute5tupleIJNS7_1CILi128EEENS9_ILi64EEESB_EEENS8_IJiNS9_ILi1EEENS8_IJiiEEEEEESF_SF_NS4_14ResidualFusionEJEEENS4_15FmhaFwdEpilogueIS6_fNS8_IJSB_SB_SB_EEEEENS2_23IndividualTileSchedulerEJEEEEEvNT_6ParamsE)
        /*0020*/ 	.word	0x00000000


	//----- nvinfo : EIATTR_MIN_STACK_SIZE
	.align		4
.L_19:
        /*0024*/ 	.byte	0x04, 0x12
        /*0026*/ 	.short	(.L_21 - .L_20)
	.align		4
.L_20:
        /*0028*/ 	.word	index@(_ZN7cutlass13device_kernelINS_4fmha6kernel28FmhaKernelTmaWarpSpecializedINS1_10collective30FmhaMainloopTmaWarpSpecializedINS_6half_tEffN4cute5tupleIJNS7_1CILi128EEENS9_ILi64EEESB_EEENS8_IJiNS9_ILi1EEENS8_IJiiEEEEEESF_SF_NS4_14ResidualFusionEJEEENS4_15FmhaFwdEpilogueIS6_fNS8_IJSB_SB_SB_EEEEENS2_23IndividualTileSchedulerEJEEEEEvNT_6ParamsE)
        /*002c*/ 	.word	0x00000000
.L_21:


//--------------------- .nv.compat                --------------------------
	.section	.nv.compat,"",@"SHT_CUDA_COMPAT_INFO"
	.align	4
        /*0000*/ 	.byte	0x02, 0x09, 0x01, 0x00, 0x02, 0x02, 0x04, 0x00, 0x02, 0x05, 0x05, 0x00, 0x03, 0x07, 0x01, 0x01
        /*0010*/ 	.byte	0x02, 0x03, 0x01, 0x00, 0x02, 0x06, 0x01, 0x00, 0x04, 0x0b, 0x08, 0x00, 0x00, 0x00, 0x00, 0x00
        /*0020*/ 	.byte	0x00, 0x00, 0x00, 0x00


//--------------------- .nv.info._ZN7cutlass13device_kernelINS_4fmha6kernel28FmhaKernelTmaWarpSpecializedINS1_10collective30FmhaMainloopTmaWarpSpecializedINS_6half_tEffN4cute5tupleIJNS7_1CILi128EEENS9_ILi64EEESB_EEENS8_IJiNS9_ILi1EEENS8_IJiiEEEEEESF_SF_NS4_14ResidualFusionEJEEENS4_15FmhaFwdEpilogueIS6_fNS8_IJSB_SB_SB_EEEEENS2_23IndividualTileSchedulerEJEEEEEvNT_6ParamsE --------------------------
	.section	.nv.info._ZN7cutlass13device_kernelINS_4fmha6kernel28FmhaKernelTmaWarpSpecializedINS1_10collective30FmhaMainloopTmaWarpSpecializedINS_6half_tEffN4cute5tupleIJNS7_1CILi128EEENS9_ILi64EEESB_EEENS8_IJiNS9_ILi1EEENS8_IJiiEEEEEESF_SF_NS4_14ResidualFusionEJEEENS4_15FmhaFwdEpilogueIS6_fNS8_IJSB_SB_SB_EEEEENS2_23IndividualTileSchedulerEJEEEEEvNT_6ParamsE,"",@"SHT_CUDA_INFO"
	.sectionflags	@""
	.align	4


	//----- nvinfo : EIATTR_CUDA_API_VERSION
	.align		4
        /*0000*/ 	.byte	0x04, 0x37
        /*0002*/ 	.short	(.L_23 - .L_22)
.L_22:
        /*0004*/ 	.word	0x00000082


	//----- nvinfo : EIATTR_KPARAM_INFO
	.align		4
.L_23:
        /*0008*/ 	.byte	0x04, 0x17
        /*000a*/ 	.short	(.L_25 - .L_24)
.L_24:
        /*000c*/ 	.word	0x00000000
        /*0010*/ 	.short	0x0000
        /*0012*/ 	.short	0x0070
        /*0014*/ 	.byte	0x00, 0xf0, 0x01, 0x20


	//----- nvinfo : EIATTR_SPARSE_MMA_MASK
	.align		4
.L_25:
        /*0018*/ 	.byte	0x03, 0x50
        /*001a*/ 	.short	0x0000


	//----- nvinfo : EIATTR_MAXREG_COUNT
	.align		4
        /*001c*/ 	.byte	0x03, 0x1b
        /*001e*/ 	.short	0x00a8


	//----- nvinfo : EIATTR_NUM_BARRIERS
	.align		4
        /*0020*/ 	.byte	0x02, 0x4c
        /*0022*/ 	.byte	0x02
	.zero		1


	//----- nvinfo : EIATTR_EXTERNS
	.align		4
        /*0024*/ 	.byte	0x04, 0x0f
        /*0026*/ 	.short	(.L_27 - .L_26)


	//   ....[0]....
	.align		4
.L_26:
        /*0028*/ 	.word	index@(__assertfail)


	//----- nvinfo : EIATTR_MERCURY_ISA_VERSION
	.align		4
.L_27:
        /*002c*/ 	.byte	0x03, 0x5f
        /*002e*/ 	.short	0x0101


	//----- nvinfo : EIATTR_INT_WARP_WIDE_INSTR_OFFSETS
	.align		4
        /*0030*/ 	.byte	0x04, 0x31
        /*0032*/ 	.short	(.L_29 - .L_28)


	//   ....[0]....
.L_28:
        /*0034*/ 	.word	0x000006f0


	//   ....[1]....
        /*0038*/ 	.word	0x00000700


	//   ....[2]....
        /*003c*/ 	.word	0x00000710


	//   ....[3]....
        /*0040*/ 	.word	0x00000720


	//   ....[4]....
        /*0044*/ 	.word	0x00000790


	//----- nvinfo : EIATTR_COOP_GROUP_MASK_REGIDS
	.align		4
.L_29:
        /*0048*/ 	.byte	0x04, 0x29
        /*004a*/ 	.short	(.L_31 - .L_30)


	//   ....[0]....
.L_30:
        /*004c*/ 	.word	0xffffffff


	//   ....[1]....
        /*0050*/ 	.word	0xffffffff


	//   ....[2]....
        /*0054*/ 	.word	0xffffffff


	//   ....[3]....
        /*0058*/ 	.word	0xffffffff


	//   ....[4]....
        /*005c*/ 	.word	0xffffffff


	//   ....[5]....
        /*0060*/ 	.word	0xffffffff


	//   ....[6]....
        /*0064*/ 	.word	0xffffffff


	//   ....[7]....
        /*0068*/ 	.word	0xffffffff


	//   ....[8]....
        /*006c*/ 	.word	0xffffffff


	//   ....[9]....
        /*0070*/ 	.word	0xffffffff


	//   ....[10]....
        /*0074*/ 	.word	0xffffffff


	//   ....[11]....
        /*0078*/ 	.word	0xffffffff


	//   ....[12]....
        /*007c*/ 	.word	0xffffffff


	//   ....[13]....
        /*0080*/ 	.word	0xffffffff


	//   ....[14]....
        /*0084*/ 	.word	0xffffffff


	//   ....[15]....
        /*0088*/ 	.word	0xffffffff


	//   ....[16]....
        /*008c*/ 	.word	0xffffffff


	//   ....[17]....
        /*0090*/ 	.word	0xffffffff


	//   ....[18]....
        /*0094*/ 	.word	0xffffffff


	//   ....[19]....
        /*0098*/ 	.word	0xffffffff


	//   ....[20]....
        /*009c*/ 	.word	0xffffffff


	//   ....[21]....
        /*00a0*/ 	.word	0xffffffff


	//----- nvinfo : EIATTR_COOP_GROUP_INSTR_OFFSETS
	.align		4
.L_31:
        /*00a4*/ 	.byte	0x04, 0x28
        /*00a6*/ 	.short	(.L_33 - .L_32)


	//   ....[0]....
.L_32:
        /*00a8*/ 	.word	0x00000050


	//   ....[1]....
        /*00ac*/ 	.word	0x00000080


	//   ....[2]....
        /*00b0*/ 	.word	0x000001b0


	//   ....[3]....
        /*00b4*/ 	.word	0x00000370


	//   ....[4]....
        /*00b8*/ 	.word	0x00000530


	//   ....[5]....
        /*00bc*/ 	.word	0x00000690


	//   ....[6]....
        /*00c0*/ 	.word	0x000015d0


	//   ....[7]....
        /*00c4*/ 	.word	0x00001620


	//   ....[8]....
        /*00c8*/ 	.word	0x00001980


	//   ....[9]....
        /*00cc*/ 	.word	0x00001a70


	//   ....[10]....
        /*00d0*/ 	.word	0x00002bb0


	//   ....[11]....
        /*00d4*/ 	.word	0x00002be0


	//   ....[12]....
        /*00d8*/ 	.word	0x00002cd0


	//   ....[13]....
        /*00dc*/ 	.word	0x00002ea0


	//   ....[14]....
        /*00e0*/ 	.word	0x00004800


	//   ....[15]....
        /*00e4*/ 	.word	0x00004860


	//   ....[16]....
        /*00e8*/ 	.word	0x00004b70


	//   ....[17]....
        /*00ec*/ 	.word	0x00004c90


	//   ....[18]....
        /*00f0*/ 	.word	0x00005da0


	//   ....[19]....
        /*00f4*/ 	.word	0x00005de0


	//   ....[20]....
        /*00f8*/ 	.word	0x00005e10


	//   ....[21]....
        /*00fc*/ 	.word	0x00005e30


	//----- nvinfo : EIATTR_REG_RECONFIG
	.align		4
.L_33:
        /*0100*/ 	.byte	0x01, 0x54
	.zero		2


	//----- nvinfo : EIATTR_SYSCALL_OFFSETS
	.align		4
        /*0104*/ 	.byte	0x04, 0x46
        /*0106*/ 	.short	(.L_35 - .L_34)


	//   ....[0]....
.L_34:
        /*0108*/ 	.word	0x00006800


	//   ....[1]....
        /*010c*/ 	.word	0x00006960


	//----- nvinfo : EIATTR_MBARRIER_INSTR_OFFSETS
	.align		4
.L_35:
        /*0110*/ 	.byte	0x04, 0x39
        /*0112*/ 	.short	(.L_37 - .L_36)


	//   ....[0]....
.L_36:
        /*0114*/ 	.word	0x00000320
        /*0118*/ 	.word	0x000000ff
        /*011c*/ 	.word	0x0000e050
        /*0120*/ 	.short	0x0100
        /*0122*/ 	.byte	0x0b
	.zero		1


	//   ....[1]....
        /*0124*/ 	.word	0x00000330
        /*0128*/ 	.word	0x000000ff
        /*012c*/ 	.word	0x0000e060
        /*0130*/ 	.short	0x0100
        /*0132*/ 	.byte	0x0b
	.zero		1


	//   ....[2]....
        /*0134*/ 	.word	0x00000340
        /*0138*/ 	.word	0x000000ff
        /*013c*/ 	.word	0x0000e058
        /*0140*/ 	.short	0x0100
        /*0142*/ 	.byte	0x0b
	.zero		1


	//   ....[3]....
        /*0144*/ 	.word	0x00000350
        /*0148*/ 	.word	0x000000ff
        /*014c*/ 	.word	0x0000e068
        /*0150*/ 	.short	0x0100
        /*0152*/ 	.byte	0x0b
	.zero		1


	//   ....[4]....
        /*0154*/ 	.word	0x00000480
        /*0158*/ 	.word	0x000000ff
        /*015c*/ 	.word	0x0000e000
        /*0160*/ 	.short	0x0100
        /*0162*/ 	.byte	0x0b
	.zero		1


	//   ....[5]....
        /*0164*/ 	.word	0x00000490
        /*0168*/ 	.word	0x000000ff
        /*016c*/ 	.word	0x0000e028
        /*0170*/ 	.short	0x0100
        /*0172*/ 	.byte	0x0b
	.zero		1


	//   ....[6]....
        /*0174*/ 	.word	0x000004a0
        /*0178*/ 	.word	0x000000ff
        /*017c*/ 	.word	0x0000e008
        /*0180*/ 	.short	0x0100
        /*0182*/ 	.byte	0x0b
	.zero		1


	//   ....[7]....
        /*0184*/ 	.word	0x000004b0
        /*0188*/ 	.word	0x000000ff
        /*018c*/ 	.word	0x0000e030
        /*0190*/ 	.short	0x0100
        /*0192*/ 	.byte	0x0b
	.zero		1


	//   ....[8]....
        /*0194*/ 	.word	0x000004c0
        /*0198*/ 	.word	0x000000ff
        /*019c*/ 	.word	0x0000e010
        /*01a0*/ 	.short	0x0100
        /*01a2*/ 	.byte	0x0b
	.zero		1


	//   ....[9]....
        /*01a4*/ 	.word	0x000004d0
        /*01a8*/ 	.word	0x000000ff
        /*01ac*/ 	.word	0x0000e038
        /*01b0*/ 	.short	0x0100
        /*01b2*/ 	.byte	0x0b
	.zero		1


	//   ....[10]....
        /*01b4*/ 	.word	0x000004e0
        /*01b8*/ 	.word	0x000000ff
        /*01bc*/ 	.word	0x0000e018
        /*01c0*/ 	.short	0x0100
        /*01c2*/ 	.byte	0x0b
	.zero		1


	//   ....[11]....
        /*01c4*/ 	.word	0x000004f0
        /*01c8*/ 	.word	0x000000ff
        /*01cc*/ 	.word	0x0000e040
        /*01d0*/ 	.short	0x0100
        /*01d2*/ 	.byte	0x0b
	.zero		1


	//   ....[12]....
        /*01d4*/ 	.word	0x00000500
        /*01d8*/ 	.word	0x000000ff
        /*01dc*/ 	.word	0x0000e020
        /*01e0*/ 	.short	0x0100
        /*01e2*/ 	.byte	0x0b
	.zero		1


	//   ....[13]....
        /*01e4*/ 	.word	0x00000510
        /*01e8*/ 	.word	0x000000ff
        /*01ec*/ 	.word	0x0000e048
        /*01f0*/ 	.short	0x0100
        /*01f2*/ 	.byte	0x0b
	.zero		1


	//   ....[14]....
        /*01f4*/ 	.word	0x00000640
        /*01f8*/ 	.word	0x000000ff
        /*01fc*/ 	.word	0x0000e070
        /*0200*/ 	.short	0x0100
        /*0202*/ 	.byte	0x0b
	.zero		1


	//   ....[15]....
        /*0204*/ 	.word	0x00000650
        /*0208*/ 	.word	0x000000ff
        /*020c*/ 	.word	0x0000e080
        /*0210*/ 	.short	0x0100
        /*0212*/ 	.byte	0x0b
	.zero		1


	//   ....[16]....
        /*0214*/ 	.word	0x00000660
        /*0218*/ 	.word	0x000000ff
        /*021c*/ 	.word	0x0000e078
        /*0220*/ 	.short	0x0100
        /*0222*/ 	.byte	0x0b
	.zero		1


	//   ....[17]....
        /*0224*/ 	.word	0x00000670
        /*0228*/ 	.word	0x000000ff
        /*022c*/ 	.word	0x0000e088
        /*0230*/ 	.short	0x0100
        /*0232*/ 	.byte	0x0b
	.zero		1


	//   ....[18]....
        /*0234*/ 	.word	0x000007b0
        /*0238*/ 	.word	0x000000ff
        /*023c*/ 	.word	0x0000e090
        /*0240*/ 	.short	0x0100
        /*0242*/ 	.byte	0x08
	.zero		1


	//   ....[19]....
        /*0244*/ 	.word	0x000007c0
        /*0248*/ 	.word	0x000000ff
        /*024c*/ 	.word	0x0000e098
        /*0250*/ 	.short	0x0100
        /*0252*/ 	.byte	0x08
	.zero		1


	//   ....[20]....
        /*0254*/ 	.word	0x000007d0
        /*0258*/ 	.word	0x000000ff
        /*025c*/ 	.word	0x0000e0a0
        /*0260*/ 	.short	0x0100
        /*0262*/ 	.byte	0x08
	.zero		1


	//   ....[21]....
        /*0264*/ 	.word	0x000007e0
        /*0268*/ 	.word	0x000000ff
        /*026c*/ 	.word	0x0000e0a8
        /*0270*/ 	.short	0x0100
        /*0272*/ 	.byte	0x08
	.zero		1


	//   ....[22]....
        /*0274*/ 	.word	0x000008e0
        /*0278*/ 	.word	0x000000ff
        /*027c*/ 	.word	0x0000e0c0
        /*0280*/ 	.short	0x0100
        /*0282*/ 	.byte	0x0b
	.zero		1


	//   ....[23]....
        /*0284*/ 	.word	0x000008f0
        /*0288*/ 	.word	0x000000ff
        /*028c*/ 	.word	0x0000e0d0
        /*0290*/ 	.short	0x0100
        /*0292*/ 	.byte	0x0b
	.zero		1


	//   ....[24]....
        /*0294*/ 	.word	0x00000900
        /*0298*/ 	.word	0x000000ff
        /*029c*/ 	.word	0x0000e0c8
        /*02a0*/ 	.short	0x0100
        /*02a2*/ 	.byte	0x0b
	.zero		1


	//   ....[25]....
        /*02a4*/ 	.word	0x00000910
        /*02a8*/ 	.word	0x000000ff
        /*02ac*/ 	.word	0x0000e0d8
        /*02b0*/ 	.short	0x0100
        /*02b2*/ 	.byte	0x0b
	.zero		1


	//   ....[26]....
        /*02b4*/ 	.word	0x00000d90
        /*02b8*/ 	.word	0x000000ff
        /*02bc*/ 	.word	0x0000e050
        /*02c0*/ 	.short	0x010a
        /*02c2*/ 	.byte	0x06
	.zero		1


	//   ....[27]....
        /*02c4*/ 	.word	0x00000e10
        /*02c8*/ 	.word	0x000000ff
        /*02cc*/ 	.word	0x0000e000
        /*02d0*/ 	.short	0x010a
        /*02d2*/ 	.byte	0x25
	.zero		1


	//   ....[28]....
        /*02d4*/ 	.word	0x00000e60
        /*02d8*/ 	.word	0x000000ff
        /*02dc*/ 	.word	0xfffffff8
        /*02e0*/ 	.short	0x010a
        /*02e2*/ 	.byte	0x17
	.zero		1


	//   ....[29]....
        /*02e4*/ 	.word	0x00002280
        /*02e8*/ 	.word	0x00000005
        /*02ec*/ 	.word	0x00000000
        /*02f0*/ 	.short	0x0101
        /*02f2*/ 	.byte	0x15
	.zero		1


	//   ....[30]....
        /*02f4*/ 	.word	0x000024f0
        /*02f8*/ 	.word	0x000000ff
        /*02fc*/ 	.word	0x0000e008
        /*0300*/ 	.short	0x010a
        /*0302*/ 	.byte	0x25
	.zero		1


	//   ....[31]....
        /*0304*/ 	.word	0x000026f0
        /*0308*/ 	.word	0x000000ff
        /*030c*/ 	.word	0x00000000
        /*0310*/ 	.short	0x0101
        /*0312*/ 	.byte	0x06
	.zero		1


	//   ....[32]....
        /*0314*/ 	.word	0x00002870
        /*0318*/ 	.word	0x000000ff
        /*031c*/ 	.word	0x0000e000
        /*0320*/ 	.short	0x010a
        /*0322*/ 	.byte	0x06
	.zero		1


	//   ....[33]....
        /*0324*/ 	.word	0x00003a10
        /*0328*/ 	.word	0x000000ff
        /*032c*/ 	.word	0x0000e000
        /*0330*/ 	.short	0x010a
        /*0332*/ 	.byte	0x06
	.zero		1


	//   ....[34]....
        /*0334*/ 	.word	0x00003d30
        /*0338*/ 	.word	0x000000ff
        /*033c*/ 	.word	0x0000e000
        /*0340*/ 	.short	0x010a
        /*0342*/ 	.byte	0x06
	.zero		1


	//   ....[35]....
        /*0344*/ 	.word	0x00003ef0
        /*0348*/ 	.word	0x000000ff
        /*034c*/ 	.word	0x00000000
        /*0350*/ 	.short	0x0101
        /*0352*/ 	.byte	0x06
	.zero		1


	//   ....[36]....
        /*0354*/ 	.word	0x00003fa0
        /*0358*/ 	.word	0x000000ff
        /*035c*/ 	.word	0x00000000
        /*0360*/ 	.short	0x0101
        /*0362*/ 	.byte	0x06
	.zero		1


	//   ....[37]....
        /*0364*/ 	.word	0x00004150
        /*0368*/ 	.word	0x000000ff
        /*036c*/ 	.word	0x0000e000
        /*0370*/ 	.short	0x010a
        /*0372*/ 	.byte	0x06
	.zero		1


	//   ....[38]....
        /*0374*/ 	.word	0x00005710
        /*0378*/ 	.word	0x000000ff
        /*037c*/ 	.word	0x0000e000
        /*0380*/ 	.short	0x010a
        /*0382*/ 	.byte	0x06
	.zero		1


	//   ....[39]....
        /*0384*/ 	.word	0x00005a20
        /*0388*/ 	.word	0x000000ff
        /*038c*/ 	.word	0x0000e000
        /*0390*/ 	.short	0x010a
        /*0392*/ 	.byte	0x06
	.zero		1


	//   ....[40]....
        /*0394*/ 	.word	0x00005be0
        /*0398*/ 	.word	0x000000ff
        /*039c*/ 	.word	0x00000000
        /*03a0*/ 	.short	0x0101
        /*03a2*/ 	.byte	0x06
	.zero		1


	//   ....[41]....
        /*03a4*/ 	.word	0x00005c90
        /*03a8*/ 	.word	0x000000ff
        /*03ac*/ 	.word	0x00000000
        /*03b0*/ 	.short	0x0101
        /*03b2*/ 	.byte	0x06
	.zero		1


	//   ....[42]....
        /*03b4*/ 	.word	0x00006330
        /*03b8*/ 	.word	0x000000ff
        /*03bc*/ 	.word	0x00000008
        /*03c0*/ 	.short	0x010a
        /*03c2*/ 	.byte	0x17
	.zero		1


	//   ....[43]....
        /*03c4*/ 	.word	0x00007160
        /*03c8*/ 	.word	0x00000000
        /*03cc*/ 	.word	0x0000e090
        /*03d0*/ 	.short	0x0101
        /*03d2*/ 	.byte	0x25
	.zero		1


	//   ....[44]....
        /*03d4*/ 	.word	0x000072b0
        /*03d8*/ 	.word	0x00000004
        /*03dc*/ 	.word	0x0000e060
        /*03e0*/ 	.short	0x010a
        /*03e2*/ 	.byte	0x3f
	.zero		1


	//   ....[45]....
        /*03e4*/ 	.word	0x00007510
        /*03e8*/ 	.word	0x00000002
        /*03ec*/ 	.word	0x0000e028
        /*03f0*/ 	.short	0x010a
        /*03f2*/ 	.byte	0x3f
	.zero		1


	//   ....[46]....
        /*03f4*/ 	.word	0x00007750
        /*03f8*/ 	.word	0x00000005
        /*03fc*/ 	.word	0x0000e060
        /*0400*/ 	.short	0x010a
        /*0402*/ 	.byte	0x3f
	.zero		1


	//   ....[47]....
        /*0404*/ 	.word	0x000079c0
        /*0408*/ 	.word	0x00000004
        /*040c*/ 	.word	0x0000e028
        /*0410*/ 	.short	0x010a
        /*0412*/ 	.byte	0x3f
	.zero		1


	//   ....[48]....
        /*0414*/ 	.word	0x00007cf0
        /*0418*/ 	.word	0x00000006
        /*041c*/ 	.word	0x0000e028
        /*0420*/ 	.short	0x010a
        /*0422*/ 	.byte	0x3f
	.zero		1


	//   ....[49]....
        /*0424*/ 	.word	0x00007f60
        /*0428*/ 	.word	0x00000006
        /*042c*/ 	.word	0x0000e028
        /*0430*/ 	.short	0x010a
        /*0432*/ 	.byte	0x3f
	.zero		1


	//   ....[50]....
        /*0434*/ 	.word	0x000081c0
        /*0438*/ 	.word	0x00000003
        /*043c*/ 	.word	0x0000e050
        /*0440*/ 	.short	0x010a
        /*0442*/ 	.byte	0x3f
	.zero		1


	//   ....[51]....
        /*0444*/ 	.word	0x00008220
        /*0448*/ 	.word	0x00000002
        /*044c*/ 	.word	0x0000e000
        /*0450*/ 	.short	0x010a
        /*0452*/ 	.byte	0x3f
	.zero		1


	//   ....[52]....
        /*0454*/ 	.word	0x00008280
        /*0458*/ 	.word	0x00000003
        /*045c*/ 	.word	0xfffffff8
        /*0460*/ 	.short	0x010a
        /*0462*/ 	.byte	0x3f
	.zero		1


	//   ....[53]....
        /*0464*/ 	.word	0x000082e0
        /*0468*/ 	.word	0x00000008
        /*046c*/ 	.word	0x0000e008
        /*0470*/ 	.short	0x010a
        /*0472*/ 	.byte	0x3f
	.zero		1


	//   ....[54]....
        /*0474*/ 	.word	0x00008340
        /*0478*/ 	.word	0x0000000d
        /*047c*/ 	.word	0x0000e000
        /*0480*/ 	.short	0x010a
        /*0482*/ 	.byte	0x3f
	.zero		1


	//   ....[55]....
        /*0484*/ 	.word	0x000083a0
        /*0488*/ 	.word	0x00000008
        /*048c*/ 	.word	0x0000e000
        /*0490*/ 	.short	0x010a
        /*0492*/ 	.byte	0x3f
	.zero		1


	//   ....[56]....
        /*0494*/ 	.word	0x00008400
        /*0498*/ 	.word	0x0000000b
        /*049c*/ 	.word	0x0000e000
        /*04a0*/ 	.short	0x010a
        /*04a2*/ 	.byte	0x3f
	.zero		1


	//   ....[57]....
        /*04a4*/ 	.word	0x00008460
        /*04a8*/ 	.word	0x00000009
        /*04ac*/ 	.word	0x0000e000
        /*04b0*/ 	.short	0x010a
        /*04b2*/ 	.byte	0x3f
	.zero		1


	//   ....[58]....
        /*04b4*/ 	.word	0x000084c0
        /*04b8*/ 	.word	0x00000003
        /*04bc*/ 	.word	0x00000008
        /*04c0*/ 	.short	0x010a
        /*04c2*/ 	.byte	0x3f
	.zero		1


	//   ....[59]....
        /*04c4*/ 	.word	0x00008510
        /*04c8*/ 	.word	0x00000004
        /*04cc*/ 	.word	0x0000e060
        /*04d0*/ 	.short	0x010a
        /*04d2*/ 	.byte	0x3f
	.zero		1


	//   ....[60]....
        /*04d4*/ 	.word	0x00008560
        /*04d8*/ 	.word	0x00000002
        /*04dc*/ 	.word	0x0000e028
        /*04e0*/ 	.short	0x010a
        /*04e2*/ 	.byte	0x3f
	.zero		1


	//   ....[61]....
        /*04e4*/ 	.word	0x000085b0
        /*04e8*/ 	.word	0x00000005
        /*04ec*/ 	.word	0x0000e060
        /*04f0*/ 	.short	0x010a
        /*04f2*/ 	.byte	0x3f
	.zero		1


	//   ....[62]....
        /*04f4*/ 	.word	0x00008600
        /*04f8*/ 	.word	0x00000004
        /*04fc*/ 	.word	0x0000e028
        /*0500*/ 	.short	0x010a
        /*0502*/ 	.byte	0x3f
	.zero		1


	//   ....[63]....
        /*0504*/ 	.word	0x00008650
        /*0508*/ 	.word	0x00000006
        /*050c*/ 	.word	0x0000e028
        /*0510*/ 	.short	0x010a
        /*0512*/ 	.byte	0x3f
	.zero		1


	//   ....[64]....
        /*0514*/ 	.word	0x000086a0
        /*0518*/ 	.word	0x00000006
        /*051c*/ 	.word	0x0000e028
        /*0520*/ 	.short	0x010a
        /*0522*/ 	.byte	0x3f
	.zero		1


	//----- nvinfo : EIATTR_NUM_MBARRIERS
	.align		4
.L_37:
        /*0524*/ 	.byte	0x03, 0x38
        /*0526*/ 	.short	0x001a


	//----- nvinfo : EIATTR_EXIT_INSTR_OFFSETS
	.align		4
        /*0528*/ 	.byte	0x04, 0x1c
        /*052a*/ 	.short	(.L_39 - .L_38)


	//   ....[0]....
.L_38:
        /*052c*/ 	.word	0x000009b0


	//   ....[1]....
        /*0530*/ 	.word	0x00007170


	//   ....[2]....
        /*0534*/ 	.word	0x000071b0


	//   ....[3]....
        /*0538*/ 	.word	0x00007bc0


	//   ....[4]....
        /*053c*/ 	.word	0x000081a0


	//----- nvinfo : EIATTR_MAX_THREADS
	.align		4
.L_39:
        /*0540*/ 	.byte	0x04, 0x05
        /*0542*/ 	.short	(.L_41 - .L_40)
.L_40:
        /*0544*/ 	.word	0x00000180
        /*0548*/ 	.word	0x00000001
        /*054c*/ 	.word	0x00000001


	//----- nvinfo : EIATTR_CRS_STACK_SIZE
	.align		4
.L_41:
        /*0550*/ 	.byte	0x04, 0x1e
        /*0552*/ 	.short	(.L_43 - .L_42)
.L_42:
        /*0554*/ 	.word	0x00000000


	//----- nvinfo : EIATTR_CBANK_PARAM_SIZE
	.align		4
.L_43:
        /*0558*/ 	.byte	0x03, 0x19
        /*055a*/ 	.short	0x0870


	//----- nvinfo : EIATTR_PARAM_CBANK
	.align		4
        /*055c*/ 	.byte	0x04, 0x0a
        /*055e*/ 	.short	(.L_45 - .L_44)
	.align		4
.L_44:
        /*0560*/ 	.word	index@(.nv.constant0._ZN7cutlass13device_kernelINS_4fmha6kernel28FmhaKernelTmaWarpSpecializedINS1_10collective30FmhaMainloopTmaWarpSpecializedINS_6half_tEffN4cute5tupleIJNS7_1CILi128EEENS9_ILi64EEESB_EEENS8_IJiNS9_ILi1EEENS8_IJiiEEEEEESF_SF_NS4_14ResidualFusionEJEEENS4_15FmhaFwdEpilogueIS6_fNS8_IJSB_SB_SB_EEEEENS2_23IndividualTileSchedulerEJEEEEEvNT_6ParamsE)
        /*0564*/ 	.short	0x0210
        /*0566*/ 	.short	0x0870


	//----- nvinfo : EIATTR_SW_WAR
	.align		4
.L_45:
        /*0568*/ 	.byte	0x04, 0x36
        /*056a*/ 	.short	(.L_47 - .L_46)
.L_46:
        /*056c*/ 	.word	0x00000008
.L_47:


//--------------------- .nv.callgraph             --------------------------
	.section	.nv.callgraph,"",@"SHT_CUDA_CALLGRAPH"
	.align	4
	.sectionentsize	8
	.align		4
        /*0000*/ 	.word	0x00000000
	.align		4
        /*0004*/ 	.word	0xffffffff
	.align		4
        /*0008*/ 	.word	index@(_ZN7cutlass13device_kernelINS_4fmha6kernel28FmhaKernelTmaWarpSpecializedINS1_10collective30FmhaMainloopTmaWarpSpecializedINS_6half_tEffN4cute5tupleIJNS7_1CILi128EEENS9_ILi64EEESB_EEENS8_IJiNS9_ILi1EEENS8_IJiiEEEEEESF_SF_NS4_14ResidualFusionEJEEENS4_15FmhaFwdEpilogueIS6_fNS8_IJSB_SB_SB_EEEEENS2_23IndividualTileSchedulerEJEEEEEvNT_6ParamsE)
	.align		4
        /*000c*/ 	.word	index@(__assertfail)
	.align		4
        /*0010*/ 	.word	0x00000000
	.align		4
        /*0014*/ 	.word	0xfffffffe
	.align		4
        /*0018*/ 	.word	0x00000000
	.align		4
        /*001c*/ 	.word	0xfffffffd
	.align		4
        /*0020*/ 	.word	0x00000000
	.align		4
        /*0024*/ 	.word	0xfffffffc


//--------------------- .nv.constant4             --------------------------
	.section	.nv.constant4,"a",@progbits
	.align	8
	.align		8
.nv.constant4:
        /*0000*/ 	.dword	__assertfail
	.align		8
        /*0008*/ 	.dword	__unnamed_1
	.align		8
        /*0010*/ 	.dword	_ZN39_INTERNAL_e4b21419_4_k_cu_fd6f9311_29344cuda3std3__45__cpo5beginE
	.align		8
        /*0018*/ 	.dword	_ZN39_INTERNAL_e4b21419_4_k_cu_fd6f9311_29344cuda3std3__45__cpo3endE
	.align		8
        /*0020*/ 	.dword	_ZN39_INTERNAL_e4b21419_4_k_cu_fd6f9311_29344cuda3std3__45__cpo6cbeginE
	.align		8
        /*0028*/ 	.dword	_ZN39_INTERNAL_e4b21419_4_k_cu_fd6f9311_29344cuda3std3__45__cpo4cendE
	.align		8
        /*0030*/ 	.dword	_ZN39_INTERNAL_e4b21419_4_k_cu_fd6f9311_29344cuda3std3__441_GLOBAL__N__e4b21419_4_k_cu_fd6f9311_29346ignoreE
	.align		8
        /*0038*/ 	.dword	_ZN39_INTERNAL_e4b21419_4_k_cu_fd6f9311_29344cuda3std3__419piecewise_constructE
	.align		8
        /*0040*/ 	.dword	_ZN39_INTERNAL_e4b21419_4_k_cu_fd6f9311_29344cuda3std3__48in_placeE
	.align		8
        /*0048*/ 	.dword	_ZN39_INTERNAL_e4b21419_4_k_cu_fd6f9311_29344cuda3std6ranges3__45__cpo4swapE
	.align		8
        /*0050*/ 	.dword	_ZN39_INTERNAL_e4b21419_4_k_cu_fd6f9311_29344cuda3std6ranges3__45__cpo9iter_moveE
	.align		8
        /*0058*/ 	.dword	_ZN39_INTERNAL_e4b21419_4_k_cu_fd6f9311_29344cute7productE
	.align		8
        /*0060*/ 	.dword	_ZN39_INTERNAL_e4b21419_4_k_cu_fd6f9311_29344cute1_E
	.align		8
        /*0068*/ 	.dword	$str$24
	.align		8
        /*0070*/ 	.dword	$str$25


//--------------------- .text._ZN7cutlass13device_kernelINS_4fmha6kernel28FmhaKernelTmaWarpSpecializedINS1_10collective30FmhaMainloopTmaWarpSpecializedINS_6half_tEffN4cute5tupleIJNS7_1CILi128EEENS9_ILi64EEESB_EEENS8_IJiNS9_ILi1EEENS8_IJiiEEEEEESF_SF_NS4_14ResidualFusionEJEEENS4_15FmhaFwdEpilogueIS6_fNS8_IJSB_SB_SB_EEEEENS2_23IndividualTileSchedulerEJEEEEEvNT_6ParamsE --------------------------
	.section	.text._ZN7cutlass13device_kernelINS_4fmha6kernel28FmhaKernelTmaWarpSpecializedINS1_10collective30FmhaMainloopTmaWarpSpecializedINS_6half_tEffN4cute5tupleIJNS7_1CILi128EEENS9_ILi64EEESB_EEENS8_IJiNS9_ILi1EEENS8_IJiiEEEEEESF_SF_NS4_14ResidualFusionEJEEENS4_15FmhaFwdEpilogueIS6_fNS8_IJSB_SB_SB_EEEEENS2_23IndividualTileSchedulerEJEEEEEvNT_6ParamsE,"ax",@progbits
	.align	128
.text._ZN7cutlass13device_kernelINS_4fmha6kernel28FmhaKernelTmaWarpSpecializedINS1_10collective30FmhaMainloopTmaWarpSpecializedINS_6half_tEffN4cute5tupleIJNS7_1CILi128EEENS9_ILi64EEESB_EEENS8_IJiNS9_ILi1EEENS8_IJiiEEEEEESF_SF_NS4_14ResidualFusionEJEEENS4_15FmhaFwdEpilogueIS6_fNS8_IJSB_SB_SB_EEEEENS2_23IndividualTileSchedulerEJEEEEEvNT_6ParamsE:
        .type           _ZN7cutlass13device_kernelINS_4fmha6kernel28FmhaKernelTmaWarpSpecializedINS1_10collective30FmhaMainloopTmaWarpSpecializedINS_6half_tEffN4cute5tupleIJNS7_1CILi128EEENS9_ILi64EEESB_EEENS8_IJiNS9_ILi1EEENS8_IJiiEEEEEESF_SF_NS4_14ResidualFusionEJEEENS4_15FmhaFwdEpilogueIS6_fNS8_IJSB_SB_SB_EEEEENS2_23IndividualTileSchedulerEJEEEEEvNT_6ParamsE,@function
        .size           _ZN7cutlass13device_kernelINS_4fmha6kernel28FmhaKernelTmaWarpSpecializedINS1_10collective30FmhaMainloopTmaWarpSpecializedINS_6half_tEffN4cute5tupleIJNS7_1CILi128EEENS9_ILi64EEESB_EEENS8_IJiNS9_ILi1EEENS8_IJiiEEEEEESF_SF_NS4_14ResidualFusionEJEEENS4_15FmhaFwdEpilogueIS6_fNS8_IJSB_SB_SB_EEEEENS2_23IndividualTileSchedulerEJEEEEEvNT_6ParamsE,(.L_x_119 - _ZN7cutlass13device_kernelINS_4fmha6kernel28FmhaKernelTmaWarpSpecializedINS1_10collective30FmhaMainloopTmaWarpSpecializedINS_6half_tEffN4cute5tupleIJNS7_1CILi128EEENS9_ILi64EEESB_EEENS8_IJiNS9_ILi1EEENS8_IJiiEEEEEESF_SF_NS4_14ResidualFusionEJEEENS4_15FmhaFwdEpilogueIS6_fNS8_IJSB_SB_SB_EEEEENS2_23IndividualTileSchedulerEJEEEEEvNT_6ParamsE)
        .other          _ZN7cutlass13device_kernelINS_4fmha6kernel28FmhaKernelTmaWarpSpecializedINS1_10collective30FmhaMainloopTmaWarpSpecializedINS_6half_tEffN4cute5tupleIJNS7_1CILi128EEENS9_ILi64EEESB_EEENS8_IJiNS9_ILi1EEENS8_IJiiEEEEEESF_SF_NS4_14ResidualFusionEJEEENS4_15FmhaFwdEpilogueIS6_fNS8_IJSB_SB_SB_EEEEENS2_23IndividualTileSchedulerEJEEEEEvNT_6ParamsE,@"STO_CUDA_ENTRY STV_DEFAULT"
_ZN7cutlass13device_kernelINS_4fmha6kernel28FmhaKernelTmaWarpSpecializedINS1_10collective30FmhaMainloopTmaWarpSpecializedINS_6half_tEffN4cute5tupleIJNS7_1CILi128EEENS9_ILi64EEESB_EEENS8_IJiNS9_ILi1EEENS8_IJiiEEEEEESF_SF_NS4_14ResidualFusionEJEEENS4_15FmhaFwdEpilogueIS6_fNS8_IJSB_SB_SB_EEEEENS2_23IndividualTileSchedulerEJEEEEEvNT_6ParamsE:
[----:B------:R-:W1:Y:S01]  /*0000*/  LDC R1, c[0x0][0x28] ;  /* 0x00000a00ff017b82 */ /* 0x000e620000000800 */
[----:B------:R-:W2:Y:S01]  /*0010*/  S2R R0, SR_TID.X ;  /* 0x0000000000007919 */ /* 0x000ea20000002100 */
[----:B------:R-:W-:Y:S01]  /*0020*/  ELECT P1, URZ, PT ;  /* 0x00000000003f782f */ /* 0x000fe20003820000 */
[----:B------:R-:W-:Y:S01]  /*0030*/  BSSY B0, `(.L_x_0) ;  /* 0x0000017000007945 */ /* 0x000fe20003800000 */
[----:B--2---:R-:W-:-:S05]  /*0040*/  SHF.R.U32.HI R2, RZ, 0x5, R0 ;  /* 0x00000005ff027819 */ /* 0x004fca0000011600 */
[----:B------:R-:W2:Y:S02]  /*0050*/  SHFL.IDX PT, R3, R2, RZ, 0x1f ;  /* 0x00001fff02037589 */ /* 0x000ea400000e0000 */
[----:B--2---:R-:W-:Y:S02]  /*0060*/  R2UR UR4, R3 ;  /* 0x00000000030472ca */ /* 0x004fe400000e0000 */
[----:B------:R-:W-:-:S06]  /*0070*/  SHF.R.U32.HI R3, RZ, 0x7, R0 ;  /* 0x00000007ff037819 */ /* 0x000fcc0000011600 */
[----:B------:R-:W2:Y:S05]  /*0080*/  SHFL.IDX PT, R3, R3, RZ, 0x1f ;  /* 0x00001fff03037589 */ /* 0x000eaa00000e0000 */
[----:B------:R-:W-:Y:S02]  /*0090*/  USHF.R.S32.HI UR5, URZ, 0x1f, UR4 ;  /* 0x0000001f3f057899 */ /* 0x000fe40008011404 */
[----:B------:R-:W-:Y:S02]  /*00a0*/  ISETP.NE.OR P0, PT, RZ, UR4, !P1 ;  /* 0x00000004ff007c0c */ /* 0x000fe4000cf05670 */
[----:B------:R-:W-:-:S04]  /*00b0*/  ULEA.HI UR5, UR5, UR4, URZ, 0x2 ;  /* 0x0000000405057291 */ /* 0x000fc8000f8f103f */
[----:B------:R-:W-:-:S04]  /*00c0*/  ULOP3.LUT UR5, UR5, 0xfffffffc, URZ, 0xc0, !UPT ;  /* 0xfffffffc05057892 */ /* 0x000fc8000f8ec03f */
[----:B------:R-:W-:-:S03]  /*00d0*/  UIADD3 UR10, UR4, -UR5, URZ ;  /* 0x80000005040a7290 */ /* 0x000fc6000fffe03f */
[----:B-1----:R-:W-:Y:S09]  /*00e0*/  @P0 BRA `(.L_x_1) ;  /* 0x00000000002c0947 */ /* 0x002ff20003800000 */
[----:B------:R-:W-:Y:S02]  /*00f0*/  ULDC.64 UR4, c[0x0][0x198] ;  /* 0x0000660000047ab9 */ /* 0x000fe40000000a00 */
[----:B------:R-:W-:Y:S02]  /*0100*/  UIADD3 UR6, UP0, UR4, 0xf0, URZ ;  /* 0x000000f004067890 */ /* 0x000fe4000ff1e03f */
[----:B------:R-:W-:Y:S02]  /*0110*/  UIADD3 UR8, UP1, UR4, 0x1f0, URZ ;  /* 0x000001f004087890 */ /* 0x000fe4000ff3e03f */
[----:B------:R-:W-:Y:S02]  /*0120*/  UIADD3 UR4, UP2, UR4, 0x2f0, URZ ;  /* 0x000002f004047890 */ /* 0x000fe4000ff5e03f */
[----:B------:R-:W-:Y:S02]  /*0130*/  UIADD3.X UR7, URZ, UR5, URZ, UP0, !UPT ;  /* 0x000000053f077290 */ /* 0x000fe400087fe43f */
[----:B------:R-:W-:-:S02]  /*0140*/  UIADD3.X UR9, URZ, UR5, URZ, UP1, !UPT ;  /* 0x000000053f097290 */ /* 0x000fc40008ffe43f */
[----:B------:R-:W-:-:S05]  /*0150*/  UIADD3.X UR5, URZ, UR5, URZ, UP2, !UPT ;  /* 0x000000053f057290 */ /* 0x000fca00097fe43f */
[----:B------:R1:W-:Y:S02]  /*0160*/  UTMACCTL.PF [UR6] ;  /* 0x00000000060079b9 */ /* 0x0003e40008040000 */
[----:B------:R1:W-:Y:S02]  /*0170*/  UTMACCTL.PF [UR8] ;  /* 0x00000000080079b9 */ /* 0x0003e40008040000 */
[----:B------:R1:W-:Y:S02]  /*0180*/  UTMACCTL.PF [UR4] ;  /* 0x00000000040079b9 */ /* 0x0003e40008040000 */
[----:B-1----:R-:W-:Y:S01]  /*0190*/  NOP ;  /* 0x0000000000007918 */ /* 0x002fe20000000000 */
.L_x_1:
[----:B------:R-:W-:Y:S05]  /*01a0*/  BSYNC B0 ;  /* 0x0000000000007941 */ /* 0x000fea0003800000 */
.L_x_0:
[----:B------:R-:W1:Y:S01]  /*01b0*/  SHFL.IDX PT, R4, R2, RZ, 0x1f ;  /* 0x00001fff02047589 */ /* 0x000e6200000e0000 */
[----:B--2---:R-:W-:Y:S01]  /*01c0*/  R2UR UR36, R3 ;  /* 0x00000000032472ca */ /* 0x004fe200000e0000 */
[----:B------:R-:W-:-:S12]  /*01d0*/  UISETP.NE.AND UP0, UPT, UR10, 0x1, UPT ;  /* 0x000000010a00788c */ /* 0x000fd8000bf05270 */
[----:B------:R-:W-:Y:S02]  /*01e0*/  UIADD3 UR7, UR36, -0x1, URZ ;  /* 0xffffffff24077890 */ /* 0x000fe4000fffe03f */
[----:B------:R-:W-:Y:S02]  /*01f0*/  UISETP.EQ.AND UP2, UPT, UR36, URZ, !UP0 ;  /* 0x0000003f2400728c */ /* 0x000fe4000c742270 */
[----:B------:R-:W-:Y:S02]  /*0200*/  UISETP.GE.U32.AND UP1, UPT, UR7, 0x4, UPT ;  /* 0x000000040700788c */ /* 0x000fe4000bf26070 */
[----:B------:R-:W-:Y:S01]  /*0210*/  USEL UR6, URZ, 0x1, !UP2 ;  /* 0x000000013f067887 */ /* 0x000fe2000d000000 */
[----:B-1----:R-:W-:-:S03]  /*0220*/  ISETP.NE.AND P0, PT, R4, RZ, PT ;  /* 0x000000ff0400720c */ /* 0x002fc60003f05270 */
[----:B------:R-:W-:-:S10]  /*0230*/  USEL UR6, UR6, 0x2, UP1 ;  /* 0x0000000206067887 */ /* 0x000fd40008800000 */
[----:B------:R-:W-:Y:S05]  /*0240*/  @P0 BRA `(.L_x_2) ;  /* 0x0000000000480947 */ /* 0x000fea0003800000 */
[----:B------:R-:W1:Y:S01]  /*0250*/  S2UR UR11, SR_CgaCtaId ;  /* 0x00000000000b79c3 */ /* 0x000e620000008800 */
[----:B------:R-:W-:Y:S01]  /*0260*/  UMOV UR4, 0x400 ;  /* 0x0000040000047882 */ /* 0x000fe20000000000 */
[----:B------:R-:W-:Y:S01]  /*0270*/  UMOV UR5, 0x1 ;  /* 0x0000000100057882 */ /* 0x000fe20000000000 */
[----:B------:R-:W-:Y:S01]  /*0280*/  UMOV UR8, 0x80 ;  /* 0x0000008000087882 */ /* 0x000fe20000000000 */
[----:B------:R-:W-:Y:S01]  /*0290*/  ELECT P0, URZ, PT ;  /* 0x00000000003f782f */ /* 0x000fe20003800000 */
[----:B------:R-:W-:-:S04]  /*02a0*/  UIADD3 UR8, -UR8, 0x100000, URZ ;  /* 0x0010000008087890 */ /* 0x000fc8000fffe13f */
[----:B------:R-:W-:Y:S02]  /*02b0*/  USHF.L.U32 UR9, UR8, 0xb, URZ ;  /* 0x0000000b08097899 */ /* 0x000fe4000800063f */
[----:B------:R-:W-:Y:S02]  /*02c0*/  USHF.L.U32 UR8, UR8, 0x1, URZ ;  /* 0x0000000108087899 */ /* 0x000fe4000800063f */
[----:B-1----:R-:W-:Y:S02]  /*02d0*/  ULEA UR11, UR11, UR4, 0x18 ;  /* 0x000000040b0b7291 */ /* 0x002fe4000f8ec03f */
[----:B------:R-:W-:-:S04]  /*02e0*/  UIADD3 UR4, -UR5, 0x100000, URZ ;  /* 0x0010000005047890 */ /* 0x000fc8000fffe13f */
[----:B------:R-:W-:Y:S02]  /*02f0*/  USHF.L.U32 UR5, UR4, 0xb, URZ ;  /* 0x0000000b04057899 */ /* 0x000fe4000800063f */
[----:B------:R-:W-:Y:S01]  /*0300*/  USHF.L.U32 UR4, UR4, 0x1, URZ ;  /* 0x0000000104047899 */ /* 0x000fe2000800063f */
[----:B------:R-:W1:Y:S11]  /*0310*/  FENCE.VIEW.ASYNC.S ;  /* 0x00000000000073c6 */ /* 0x000e760000000000 */
[----:B-1----:R1:W2:Y:S01]  /*0320*/  SYNCS.EXCH.64 URZ, [UR11+0xe050], UR4 ;  /* 0x00e050040b3f75b2 */ /* 0x0022a20008000100 */
[----:B------:R1:W3:Y:S01]  /*0330*/  SYNCS.EXCH.64 URZ, [UR11+0xe060], UR8 ;  /* 0x00e060080b3f75b2 */ /* 0x0002e20008000100 */
[----:B------:R1:W4:Y:S01]  /*0340*/  SYNCS.EXCH.64 URZ, [UR11+0xe058], UR4 ;  /* 0x00e058040b3f75b2 */ /* 0x0003220008000100 */
[----:B------:R1:W1:Y:S01]  /*0350*/  SYNCS.EXCH.64 URZ, [UR11+0xe068], UR8 ;  /* 0x00e068080b3f75b2 */ /* 0x0002620008000100 */
[----:B------:R-:W-:Y:S01]  /*0360*/  NOP ;  /* 0x0000000000007918 */ /* 0x000fe20000000000 */
.L_x_2:
[----:B------:R-:W5:Y:S01]  /*0370*/  SHFL.IDX PT, R3, R2, RZ, 0x1f ;  /* 0x00001fff02037589 */ /* 0x000f6200000e0000 */
[----:B------:R-:W-:Y:S01]  /*0380*/  NOP ;  /* 0x0000000000007918 */ /* 0x000fe20000000000 */
[----:B-----5:R-:W-:-:S13]  /*0390*/  ISETP.NE.AND P0, PT, R3, RZ, PT ;  /* 0x000000ff0300720c */ /* 0x020fda0003f05270 */
[----:B------:R-:W-:Y:S05]  /*03a0*/  @P0 BRA `(.L_x_3) ;  /* 0x0000000000600947 */ /* 0x000fea0003800000 */
[----:B-1----:R-:W1:Y:S01]  /*03b0*/  S2UR UR5, SR_CgaCtaId ;  /* 0x00000000000579c3 */ /* 0x002e620000008800 */
[----:B------:R-:W-:Y:S01]  /*03c0*/  UMOV UR4, 0x400 ;  /* 0x0000040000047882 */ /* 0x000fe20000000000 */
[----:B------:R-:W-:Y:S01]  /*03d0*/  UMOV UR8, 0x1 ;  /* 0x0000000100087882 */ /* 0x000fe20000000000 */
[----:B------:R-:W-:Y:S01]  /*03e0*/  UMOV UR12, 0x100 ;  /* 0x00000100000c7882 */ /* 0x000fe20000000000 */
[----:B------:R-:W-:-:S04]  /*03f0*/  UIADD3 UR8, -UR8, 0x100000, URZ ;  /* 0x0010000008087890 */ /* 0x000fc8000fffe13f */
[----:B------:R-:W-:Y:S02]  /*0400*/  USHF.L.U32 UR9, UR8, 0xb, URZ ;  /* 0x0000000b08097899 */ /* 0x000fe4000800063f */
[----:B------:R-:W-:Y:S01]  /*0410*/  USHF.L.U32 UR8, UR8, 0x1, URZ ;  /* 0x0000000108087899 */ /* 0x000fe2000800063f */
[----:B------:R-:W-:Y:S01]  /*0420*/  ELECT P0, URZ, PT ;  /* 0x00000000003f782f */ /* 0x000fe20003800000 */
[----:B-1----:R-:W-:Y:S02]  /*0430*/  ULEA UR11, UR5, UR4, 0x18 ;  /* 0x00000004050b7291 */ /* 0x002fe4000f8ec03f */
[----:B------:R-:W-:-:S04]  /*0440*/  UIADD3 UR4, -UR12, 0x100000, URZ ;  /* 0x001000000c047890 */ /* 0x000fc8000fffe13f */
[----:B------:R-:W-:Y:S02]  /*0450*/  USHF.L.U32 UR5, UR4, 0xb, URZ ;  /* 0x0000000b04057899 */ /* 0x000fe4000800063f */
[----:B------:R-:W-:Y:S01]  /*0460*/  USHF.L.U32 UR4, UR4, 0x1, URZ ;  /* 0x0000000104047899 */ /* 0x000fe2000800063f */
[----:B------:R-:W1:Y:S03]  /*0470*/  FENCE.VIEW.ASYNC.S ;  /* 0x00000000000073c6 */ /* 0x000e660000000000 */
[----:B-1----:R1:W1:Y:S08]  /*0480*/  SYNCS.EXCH.64 URZ, [UR11+0xe000], UR8 ;  /* 0x00e000080b3f75b2 */ /* 0x0022700008000100 */
[----:B------:R1:W1:Y:S01]  /*0490*/  SYNCS.EXCH.64 URZ, [UR11+0xe028], UR4 ;  /* 0x00e028040b3f75b2 */ /* 0x0002620008000100 */
        /* <DEDUP_REMOVED lines=8> */
[----:B------:R-:W-:Y:S01]  /*0520*/  NOP ;  /* 0x0000000000007918 */ /* 0x000fe20000000000 */
.L_x_3:
        /* <DEDUP_REMOVED lines=21> */
[----:B------:R-:W-:Y:S01]  /*0680*/  NOP ;  /* 0x0000000000007918 */ /* 0x000fe20000000000 */
.L_x_4:
[----:B------:R-:W5:Y:S01]  /*0690*/  SHFL.IDX PT, R3, R2, RZ, 0x1f ;  /* 0x00001fff02037589 */ /* 0x000f6200000e0000 */
[----:B------:R-:W-:Y:S01]  /*06a0*/  ELECT P0, URZ, PT ;  /* 0x00000000003f782f */ /* 0x000fe20003800000 */
[----:B------:R-:W-:Y:S01]  /*06b0*/  NOP ;  /* 0x0000000000007918 */ /* 0x000fe20000000000 */
[----:B-1----:R-:W-:Y:S02]  /*06c0*/  UMOV UR4, 0x80 ;  /* 0x0000008000047882 */ /* 0x002fe40000000000 */
[C---:B-----5:R-:W-:Y:S02]  /*06d0*/  ISETP.NE.OR P0, PT, R3.reuse, RZ, !P0 ;  /* 0x000000ff0300720c */ /* 0x060fe40004705670 */
[----:B------:R-:W-:-:S11]  /*06e0*/  ISETP.NE.AND P2, PT, R3, RZ, PT ;  /* 0x000000ff0300720c */ /* 0x000fd60003f45270 */
[----:B------:R-:W-:Y:S01]  /*06f0*/  VOTEU.ALL UP2, P0 ;  /* 0x00000000003f7886 */ /* 0x000fe20000040000 */
[----:B------:R-:W-:Y:S01]  /*0700*/  VOTEU.ALL UP3, P0 ;  /* 0x00000000003f7886 */ /* 0x000fe20000060000 */
[----:B------:R-:W-:Y:S01]  /*0710*/  VOTEU.ALL UP4, P0 ;  /* 0x00000000003f7886 */ /* 0x000fe20000080000 */
[----:B------:R-:W-:Y:S02]  /*0720*/  VOTEU.ALL UP5, P0 ;  /* 0x00000000003f7886 */ /* 0x000fe400000a0000 */
[----:B------:R-:W1:Y:S01]  /*0730*/  @!UP2 S2UR UR9, SR_CgaCtaId ;  /* 0x000000000009a9c3 */ /* 0x000e620000008800 */
[----:B------:R-:W-:Y:S01]  /*0740*/  @!UP2 UMOV UR8, 0x400 ;  /* 0x000004000008a882 */ /* 0x000fe20000000000 */
[----:B------:R-:W-:-:S04]  /*0750*/  @!UP2 UIADD3 UR4, -UR4, 0x100000, URZ ;  /* 0x001000000404a890 */ /* 0x000fc8000fffe13f */
[----:B------:R-:W-:Y:S02]  /*0760*/  @!UP2 USHF.L.U32 UR5, UR4, 0xb, URZ ;  /* 0x0000000b0405a899 */ /* 0x000fe4000800063f */
[----:B------:R-:W-:Y:S02]  /*0770*/  @!UP2 USHF.L.U32 UR4, UR4, 0x1, URZ ;  /* 0x000000010404a899 */ /* 0x000fe4000800063f */
[----:B-1----:R-:W-:Y:S01]  /*0780*/  @!UP2 ULEA UR8, UR9, UR8, 0x18 ;  /* 0x000000080908a291 */ /* 0x002fe2000f8ec03f */
[----:B------:R-:W-:Y:S01]  /*0790*/  VOTEU.ALL UP2, P0 ;  /* 0x00000000003f7886 */ /* 0x000fe20000040000 */
[----:B------:R-:W1:Y:S10]  /*07a0*/  FENCE.VIEW.ASYNC.S ;  /* 0x00000000000073c6 */ /* 0x000e740000000000 */
[----:B-1----:R1:W1:Y:S01]  /*07b0*/  @!UP2 SYNCS.EXCH.64 URZ, [UR8+0xe090], UR4 ;  /* 0x00e09004083fa5b2 */ /* 0x0022620008000100 */
[----:B------:R1:W1:Y:S01]  /*07c0*/  @!UP3 SYNCS.EXCH.64 URZ, [UR8+0xe098], UR4 ;  /* 0x00e09804083fb5b2 */ /* 0x0002620008000100 */
[----:B------:R1:W1:Y:S01]  /*07d0*/  @!UP4 SYNCS.EXCH.64 URZ, [UR8+0xe0a0], UR4 ;  /* 0x00e0a004083fc5b2 */ /* 0x0002620008000100 */
[----:B------:R1:W1:Y:S01]  /*07e0*/  @!UP5 SYNCS.EXCH.64 URZ, [UR8+0xe0a8], UR4 ;  /* 0x00e0a804083fd5b2 */ /* 0x0002620008000100 */
[----:B------:R-:W-:Y:S01]  /*07f0*/  NOP ;  /* 0x0000000000007918 */ /* 0x000fe20000000000 */
[----:B------:R-:W-:Y:S05]  /*0800*/  @P2 BRA `(.L_x_5) ;  /* 0x0000000000482947 */ /* 0x000fea0003800000 */
[----:B-1----:R-:W1:Y:S01]  /*0810*/  S2UR UR5, SR_CgaCtaId ;  /* 0x00000000000579c3 */ /* 0x002e620000008800 */
[----:B------:R-:W-:Y:S01]  /*0820*/  UMOV UR4, 0x400 ;  /* 0x0000040000047882 */ /* 0x000fe20000000000 */
[----:B------:R-:W-:Y:S01]  /*0830*/  UMOV UR8, 0x20 ;  /* 0x0000002000087882 */ /* 0x000fe20000000000 */
[----:B------:R-:W-:Y:S01]  /*0840*/  UMOV UR9, 0x80 ;  /* 0x0000008000097882 */ /* 0x000fe20000000000 */
[----:B------:R-:W-:Y:S01]  /*0850*/  ELECT P0, URZ, PT ;  /* 0x00000000003f782f */ /* 0x000fe20003800000 */
[----:B-1----:R-:W-:Y:S02]  /*0860*/  ULEA UR11, UR5, UR4, 0x18 ;  /* 0x00000004050b7291 */ /* 0x002fe4000f8ec03f */
[----:B------:R-:W-:-:S04]  /*0870*/  UIADD3 UR4, -UR8, 0x100000, URZ ;  /* 0x0010000008047890 */ /* 0x000fc8000fffe13f */
[----:B------:R-:W-:Y:S02]  /*0880*/  USHF.L.U32 UR5, UR4, 0xb, URZ ;  /* 0x0000000b04057899 */ /* 0x000fe4000800063f */
[----:B------:R-:W-:Y:S02]  /*0890*/  USHF.L.U32 UR4, UR4, 0x1, URZ ;  /* 0x0000000104047899 */ /* 0x000fe4000800063f */
        /* <DEDUP_REMOVED lines=9> */
.L_x_5:
[----:B------:R-:W-:Y:S01]  /*0930*/  ISETP.NE.AND P0, PT, RZ, UR36, PT ;  /* 0x00000024ff007c0c */ /* 0x000fe2000bf05270 */
[----:B------:R-:W-:Y:S01]  /*0940*/  IMAD.U32 R2, RZ, RZ, UR10 ;  /* 0x0000000aff027e24 */ /* 0x000fe2000f8e00ff */
[----:B------:R-:W-:Y:S01]  /*0950*/  NOP ;  /* 0x0000000000007918 */ /* 0x000fe20000000000 */
[----:B-1234-:R-:W-:Y:S03]  /*0960*/  BAR.SYNC.DEFER_BLOCKING 0x0 ;  /* 0x0000000000007b1d */ /* 0x01efe60000010000 */
[----:B------:R-:W-:-:S07]  /*0970*/  ISETP.EQ.AND P2, PT, R2, 0x1, P1 ;  /* 0x000000010200780c */ /* 0x000fce0000f42270 */
[----:B------:R-:W-:Y:S06]  /*0980*/  @!P0 BRA `(.L_x_6) ;  /* 0x0000006400fc8947 */ /* 0x000fec0003800000 */
[----:B------:R-:W-:-:S06]  /*0990*/  UISETP.GT.U32.AND UP2, UPT, UR7, 0x3, UPT ;  /* 0x000000030700788c */ /* 0x000fcc000bf44070 */
[----:B------:R-:W-:-:S13]  /*09a0*/  PLOP3.LUT P0, PT, PT, PT, UP2, 0x80, 0x0 ;  /* 0x000000000000781c */ /* 0x000fda0003f0f028 */
[----:B------:R-:W-:Y:S05]  /*09b0*/  @P0 EXIT ;  /* 0x000000000000094d */ /* 0x000fea0003800000 */
.L_x_7:
[----:B------:R-:W-:-:S08]  /*09c0*/  NOP ;  /* 0x0000000000007918 */ /* 0x000fd00000000000 */
[----:B------:R-:W1:Y:S02]  /*09d0*/  USETMAXREG.TRY_ALLOC.CTAPOOL UP2, 0xf0 ;  /* 0x000000f0000079c8 */ /* 0x000e640008040600 */
[----:B-1----:R-:W-:-:S13]  /*09e0*/  PLOP3.LUT P0, PT, PT, PT, UP2, 0x80, 0x0 ;  /* 0x000000000000781c */ /* 0x002fda0003f0f028 */
[----:B------:R-:W-:Y:S05]  /*09f0*/  @!P0 BRA `(.L_x_7) ;  /* 0xfffffffc00f08947 */ /* 0x000fea000383ffff */
[----:B------:R-:W-:Y:S01]  /*0a00*/  UISETP.NE.AND UP2, UPT, UR36, 0x1, UPT ;  /* 0x000000012400788c */ /* 0x000fe2000bf45270 */
[----:B------:R-:W1:Y:S01]  /*0a10*/  S2UR UR42, SR_CTAID.X ;  /* 0x00000000002a79c3 */ /* 0x000e620000002500 */
[----:B------:R-:W-:Y:S01]  /*0a20*/  UMOV UR4, URZ ;  /* 0x0000003f00047c82 */ /* 0x000fe20008000000 */
[----:B------:R-:W-:-:S03]  /*0a30*/  UMOV UR5, URZ ;  /* 0x0000003f00057c82 */ /* 0x000fc60008000000 */
[----:B------:R-:W-:-:S13]  /*0a40*/  PLOP3.LUT P0, PT, PT, PT, UP2, 0x80, 0x0 ;  /* 0x000000000000781c */ /* 0x000fda0003f0f028 */
[----:B------:R-:W-:Y:S05]  /*0a50*/  @!P0 BRA `(.L_x_8) ;  /* 0x00000000003c8947 */ /* 0x000fea0003800000 */
[----:B------:R-:W-:Y:S01]  /*0a60*/  UISETP.NE.AND UP2, UPT, UR36, 0x2, UPT ;  /* 0x000000022400788c */ /* 0x000fe2000bf45270 */
[----:B------:R-:W-:-:S05]  /*0a70*/  UMOV UR5, 0x1 ;  /* 0x0000000100057882 */ /* 0x000fca0000000000 */
[----:B------:R-:W-:-:S13]  /*0a80*/  PLOP3.LUT P1, PT, PT, PT, UP2, 0x80, 0x0 ;  /* 0x000000000000781c */ /* 0x000fda0003f2f028 */
[----:B------:R-:W-:Y:S05]  /*0a90*/  @!P1 BRA `(.L_x_8) ;  /* 0x00000000002c9947 */ /* 0x000fea0003800000 */
[----:B------:R-:W-:-:S06]  /*0aa0*/  UISETP.NE.AND UP2, UPT, UR36, 0x3, UPT ;  /* 0x000000032400788c */ /* 0x000fcc000bf45270 */
[----:B------:R-:W-:-:S13]  /*0ab0*/  PLOP3.LUT P1, PT, PT, PT, UP2, 0x80, 0x0 ;  /* 0x000000000000781c */ /* 0x000fda0003f2f028 */
[----:B------:R-:W-:Y:S05]  /*0ac0*/  @!P1 BRA `(.L_x_9) ;  /* 0x0000000000189947 */ /* 0x000fea0003800000 */
[----:B------:R-:W-:-:S11]  /*0ad0*/  UISETP.NE.AND UP2, UPT, UR36, 0x4, UPT ;  /* 0x000000042400788c */ /* 0x000fd6000bf45270 */
[----:B------:R-:W-:Y:S01]  /*0ae0*/  @!UP2 UMOV UR4, 0x1 ;  /* 0x000000010004a882 */ /* 0x000fe20000000000 */
[----:B------:R-:W-:Y:S01]  /*0af0*/  @!UP2 UMOV UR5, 0x1 ;  /* 0x000000010005a882 */ /* 0x000fe20000000000 */
[----:B------:R-:W-:Y:S01]  /*0b00*/  @UP2 UMOV UR4, URZ ;  /* 0x0000003f00042c82 */ /* 0x000fe20008000000 */
[----:B------:R-:W-:Y:S01]  /*0b10*/  @UP2 UMOV UR5, URZ ;  /* 0x0000003f00052c82 */ /* 0x000fe20008000000 */
[----:B------:R-:W-:Y:S05]  /*0b20*/  BRA `(.L_x_8) ;  /* 0x0000000000087947 */ /* 0x000fea0003800000 */
.L_x_9:
[----:B------:R-:W-:Y:S01]  /*0b30*/  UMOV UR4, 0x1 ;  /* 0x0000000100047882 */ /* 0x000fe20000000000 */
[----:B------:R-:W-:-:S05]  /*0b40*/  UMOV UR5, URZ ;  /* 0x0000003f00057c82 */ /* 0x000fca0008000000 */
.L_x_8:
[----:B------:R-:W-:Y:S05]  /*0b50*/  @!P0 BRA `(.L_x_10) ;  /* 0x00000000003c8947 */ /* 0x000fea0003800000 */
[----:B------:R-:W-:-:S06]  /*0b60*/  UISETP.NE.AND UP2, UPT, UR36, 0x2, UPT ;  /* 0x000000022400788c */ /* 0x000fcc000bf45270 */
[----:B------:R-:W-:-:S13]  /*0b70*/  PLOP3.LUT P0, PT, PT, PT, UP2, 0x80, 0x0 ;  /* 0x000000000000781c */ /* 0x000fda0003f0f028 */
[----:B------:R-:W-:Y:S05]  /*0b80*/  @!P0 BRA `(.L_x_11) ;  /* 0x0000000000288947 */ /* 0x000fea0003800000 */
[----:B------:R-:W-:-:S06]  /*0b90*/  UISETP.NE.AND UP2, UPT, UR36, 0x3, UPT ;  /* 0x000000032400788c */ /* 0x000fcc000bf45270 */
[----:B------:R-:W-:-:S13]  /*0ba0*/  PLOP3.LUT P0, PT, PT, PT, UP2, 0x80, 0x0 ;  /* 0x000000000000781c */ /* 0x000fda0003f0f028 */
[----:B------:R-:W-:Y:S05]  /*0bb0*/  @!P0 BRA `(.L_x_12) ;  /* 0x0000000000148947 */ /* 0x000fea0003800000 */
[----:B------:R-:W-:-:S06]  /*0bc0*/  UISETP.NE.AND UP2, UPT, UR36, 0x4, UPT ;  /* 0x000000042400788c */ /* 0x000fcc000bf45270 */
[----:B------:R-:W-:-:S13]  /*0bd0*/  PLOP3.LUT P0, PT, PT, PT, UP2, 0x80, 0x0 ;  /* 0x000000000000781c */ /* 0x000fda0003f0f028 */
[----:B------:R-:W-:Y:S05]  /*0be0*/  @P0 BRA `(.L_x_13) ;  /* 0x00000000001c0947 */ /* 0x000fea0003800000 */
[----:B-1----:R-:W-:Y:S01]  /*0bf0*/  ULEA UR42, UR42, 0x3, 0x1 ;  /* 0x000000032a2a7891 */ /* 0x002fe2000f8e083f */
[----:B------:R-:W-:Y:S11]  /*0c00*/  BRA `(.L_x_13) ;  /* 0x0000000000147947 */ /* 0x000ff60003800000 */
.L_x_12:
[----:B-1----:R-:W-:Y:S01]  /*0c10*/  ULEA UR42, UR42, 0x2, 0x1 ;  /* 0x000000022a2a7891 */ /* 0x002fe2000f8e083f */
[----:B------:R-:W-:Y:S11]  /*0c20*/  BRA `(.L_x_13) ;  /* 0x00000000000c7947 */ /* 0x000ff60003800000 */
.L_x_11:
[----:B-1----:R-:W-:Y:S01]  /*0c30*/  ULEA UR42, UR42, 0x1, 0x1 ;  /* 0x000000012a2a7891 */ /* 0x002fe2000f8e083f */
[----:B------:R-:W-:Y:S11]  /*0c40*/  BRA `(.L_x_13) ;  /* 0x0000000000047947 */ /* 0x000ff60003800000 */
.L_x_10:
[----:B-1----:R-:W-:-:S12]  /*0c50*/  USHF.L.U32 UR42, UR42, 0x1, URZ ;  /* 0x000000012a2a7899 */ /* 0x002fd8000800063f */
.L_x_13:
[----:B------:R-:W-:-:S04]  /*0c60*/  ULOP3.LUT UR6, UR6, 0x1, URZ, 0xfc, !UPT ;  /* 0x0000000106067892 */ /* 0x000fc8000f8efc3f */
[----:B------:R-:W-:-:S06]  /*0c70*/  UISETP.NE.AND UP2, UPT, UR6, 0x3, UPT ;  /* 0x000000030600788c */ /* 0x000fcc000bf45270 */
[----:B------:R-:W-:-:S13]  /*0c80*/  PLOP3.LUT P0, PT, PT, PT, UP2, 0x80, 0x0 ;  /* 0x000000000000781c */ /* 0x000fda0003f0f028 */
[----:B------:R-:W-:Y:S05]  /*0c90*/  @!P0 BRA `(.L_x_14) ;  /* 0x0000000000048947 */ /* 0x000fea0003800000 */
[----:B-1----:R-:W-:Y:S01]  /*0ca0*/  BPT.TRAP 0x1 ;  /* 0x000000040000795c */ /* 0x002fe20000300000 */
.L_x_14:
[----:B------:R-:W2:Y:S01]  /*0cb0*/  S2UR UR6, SR_CgaCtaId ;  /* 0x00000000000679c3 */ /* 0x000ea20000008800 */
[----:B------:R-:W-:Y:S01]  /*0cc0*/  UMOV UR37, 0x400 ;  /* 0x0000040000257882 */ /* 0x000fe20000000000 */
[----:B------:R-:W-:Y:S01]  /*0cd0*/  IMAD.U32 R2, RZ, RZ, UR4 ;  /* 0x00000004ff027e24 */ /* 0x000fe2000f8e00ff */
[----:B------:R-:W-:-:S04]  /*0ce0*/  SHF.R.S32.HI R3, RZ, 0x1f, R0 ;  /* 0x0000001fff037819 */ /* 0x000fc80000011400 */
[----:B------:R-:W-:Y:S02]  /*0cf0*/  SHF.L.U32 R2, R2, 0x1f, RZ ;  /* 0x0000001f02027819 */ /* 0x000fe400000006ff */
[----:B------:R-:W-:-:S04]  /*0d00*/  LEA.HI R3, R3, R0, RZ, 0x7 ;  /* 0x0000000003037211 */ /* 0x000fc800078f38ff */
[----:B------:R-:W-:-:S04]  /*0d10*/  LOP3.LUT R3, R3, 0xffffff80, RZ, 0xc0, !PT ;  /* 0xffffff8003037812 */ /* 0x000fc800078ec0ff */
[----:B------:R-:W-:-:S04]  /*0d20*/  IADD3 R3, -R3, R0, RZ ;  /* 0x0000000003037210 */ /* 0x000fc80007ffe1ff */
[----:B------:R-:W-:Y:S01]  /*0d30*/  SHF.R.S32.HI R0, RZ, 0x1f, R3 ;  /* 0x0000001fff007819 */ /* 0x000fe20000011403 */
[----:B--2---:R-:W-:-:S03]  /*0d40*/  ULEA UR37, UR6, UR37, 0x18 ;  /* 0x0000002506257291 */ /* 0x004fc6000f8ec03f */
[----:B------:R-:W-:Y:S01]  /*0d50*/  LEA.HI R0, R0, R3, RZ, 0x2 ;  /* 0x0000000300007211 */ /* 0x000fe200078f10ff */
[----:B------:R-:W-:-:S03]  /*0d60*/  ULEA UR6, UR5, UR37, 0x3 ;  /* 0x0000002505067291 */ /* 0x000fc6000f8e183f */
[----:B------:R-:W-:-:S05]  /*0d70*/  LOP3.LUT R0, R0, 0x7ffffffc, RZ, 0xc0, !PT ;  /* 0x7ffffffc00007812 */ /* 0x000fca00078ec0ff */
[----:B------:R-:W-:Y:S01]  /*0d80*/  IMAD.IADD R0, R3, 0x1, -R0 ;  /* 0x0000000103007824 */ /* 0x000fe200078e0a00 */
[----:B------:R-:W2:Y:S02]  /*0d90*/  SYNCS.PHASECHK.TRANS64.TRYWAIT P1, [UR6+0xe050], R2 ;  /* 0x00e05002ff0075a7 */ /* 0x000ea40008020146 */
[----:B--2---:R-:W-:Y:S05]  /*0da0*/  @!P1 BRA `(.L_x_15) ;  /* 0x0000007400009947 */ /* 0x004fea0003800000 */
.L_x_101:
[----:B------:R-:W-:Y:S01]  /*0db0*/  IMAD.SHL.U32 R0, R0, 0x2, RZ ;  /* 0x0000000200007824 */ /* 0x000fe200078e00ff */
[----:B------:R-:W-:Y:S06]  /*0dc0*/  @!P0 BRA `(.L_x_16) ;  /* 0x0000000000048947 */ /* 0x000fec0003800000 */
[----:B-1----:R-:W-:Y:S01]  /*0dd0*/  BPT.TRAP 0x1 ;  /* 0x000000040000795c */ /* 0x002fe20000300000 */
.L_x_16:
[----:B------:R-:W-:Y:S01]  /*0de0*/  SHF.L.U32 R7, RZ, 0x1f, RZ ;  /* 0x0000001fff077819 */ /* 0x000fe200000006ff */
[----:B------:R-:W-:Y:S01]  /*0df0*/  UIADD3 UR21, UR37, 0xe090, URZ ;  /* 0x0000e09025157890 */ /* 0x000fe2000fffe03f */
[----:B------:R-:W-:Y:S02]  /*0e00*/  ISETP.NE.AND P2, PT, RZ, UR7, PT ;  /* 0x00000007ff007c0c */ /* 0x000fe4000bf45270 */
[----:B------:R-:W3:Y:S02]  /*0e10*/  SYNCS.PHASECHK.TRANS64.TRYWAIT P1, [UR37+0xe000], R7 ;  /* 0x00e00007ff0075a7 */ /* 0x000ee40008020165 */
[----:B---3--:R-:W-:Y:S09]  /*0e20*/  @!P1 BRA `(.L_x_17) ;  /* 0x0000007000f89947 */ /* 0x008ff20003800000 */
.L_x_102:
[----:B------:R-:W-:Y:S01]  /*0e30*/  ULEA UR23, UR36, UR21, 0x3 ;  /* 0x0000001524177291 */ /* 0x000fe2000f8e183f */
[----:B--2---:R-:W-:-:S04]  /*0e40*/  SEL R2, RZ, 0x1, P2 ;  /* 0x00000001ff027807 */ /* 0x004fc80001000000 */
[----:B------:R-:W-:-:S04]  /*0e50*/  SHF.L.U32 R2, R2, 0x1f, RZ ;  /* 0x0000001f02027819 */ /* 0x000fc800000006ff */
[----:B------:R-:W2:Y:S02]  /*0e60*/  SYNCS.PHASECHK.TRANS64.TRYWAIT P1, [UR23+-0x8], R2 ;  /* 0xfffff802ff0075a7 */ /* 0x000ea40008020157 */
[----:B--2---:R-:W-:Y:S05]  /*0e70*/  @!P1 BRA `(.L_x_18) ;  /* 0x0000007000fc9947 */ /* 0x004fea0003800000 */
.L_x_103:
[----:B------:R-:W-:Y:S01]  /*0e80*/  USHF.R.U32.HI UR4, URZ, 0x4, UR37 ;  /* 0x000000043f047899 */ /* 0x000fe20008011625 */
[----:B------:R-:W-:Y:S01]  /*0e90*/  WARPGROUP.ARRIVE ;  /* 0x00000000000079c5 */ /* 0x000fe20000000000 */
[----:B------:R-:W-:Y:S01]  /*0ea0*/  UIADD3 UR6, UR37, 0x4000, URZ ;  /* 0x0000400025067890 */ /* 0x000fe2000fffe03f */
[----:B--2---:R-:W2:Y:S01]  /*0eb0*/  LDC R3, c[0x0][0x28c] ;  /* 0x0000a300ff037b82 */ /* 0x004ea20000000800 */
[----:B------:R-:W-:Y:S01]  /*0ec0*/  ULOP3.LUT UR4, UR4, 0x3fff, URZ, 0xc0, !UPT ;  /* 0x00003fff04047892 */ /* 0x000fe2000f8ec03f */
[C---:B------:R-:W-:Y:S01]  /*0ed0*/  IADD3 R2, R0.reuse, 0x1, RZ ;  /* 0x0000000100027810 */ /* 0x040fe20007ffe0ff */
[----:B------:R-:W-:Y:S01]  /*0ee0*/  USHF.R.U32.HI UR6, URZ, 0x4, UR6 ;  /* 0x000000043f067899 */ /* 0x000fe20008011606 */
[C---:B------:R-:W-:Y:S01]  /*0ef0*/  VIADD R4, R0.reuse, 0x8 ;  /* 0x0000000800047836 */ /* 0x040fe20000000000 */
[----:B------:R-:W-:Y:S01]  /*0f00*/  ULOP3.LUT UR4, UR4, 0x10000, URZ, 0xfc, !UPT ;  /* 0x0001000004047892 */ /* 0x000fe2000f8efc3f */
[----:B------:R-:W-:Y:S01]  /*0f10*/  IADD3 R6, R0, 0x10, RZ ;  /* 0x0000001000067810 */ /* 0x000fe20007ffe0ff */
[----:B------:R-:W-:Y:S01]  /*0f20*/  ULOP3.LUT UR20, UR6, 0x3fff, URZ, 0xc0, !UPT ;  /* 0x00003fff06147892 */ /* 0x000fe2000f8ec03f */
[----:B------:R-:W-:Y:S01]  /*0f30*/  P2R R10, PR, RZ, 0x1 ;  /* 0x00000001ff0a7803 */ /* 0x000fe20000000000 */
[----:B------:R-:W-:-:S02]  /*0f40*/  ULEA UR4, UR5, UR4, 0x9 ;  /* 0x0000000405047291 */ /* 0x000fc4000f8e483f */
[----:B------:R-:W-:Y:S01]  /*0f50*/  ULOP3.LUT UR22, UR20, 0x10000, URZ, 0xfc, !UPT ;  /* 0x0001000014167892 */ /* 0x000fe2000f8efc3f */
[----:B------:R-:W-:Y:S01]  /*0f60*/  UMOV UR5, 0x40000040 ;  /* 0x4000004000057882 */ /* 0x000fe20000000000 */
[----:B------:R-:W-:Y:S01]  /*0f70*/  UMOV UR11, 0x40000040 ;  /* 0x40000040000b7882 */ /* 0x000fe20000000000 */
[----:B------:R-:W-:Y:S02]  /*0f80*/  UMOV UR9, UR5 ;  /* 0x0000000500097c82 */ /* 0x000fe40008000000 */
[----:B------:R-:W-:Y:S01]  /*0f90*/  UMOV UR8, UR4 ;  /* 0x0000000400087c82 */ /* 0x000fe20008000000 */
[----:B------:R-:W-:Y:S01]  /*0fa0*/  UIADD3 UR12, UR4, 0x4, URZ ;  /* 0x00000004040c7890 */ /* 0x000fe2000fffe03f */
[----:B------:R-:W-:Y:S01]  /*0fb0*/  UMOV UR10, UR22 ;  /* 0x00000016000a7c82 */ /* 0x000fe20008000000 */
[----:B------:R-:W-:Y:S01]  /*0fc0*/  UIADD3 UR14, UR22, 0x4, URZ ;  /* 0x00000004160e7890 */ /* 0x000fe2000fffe03f */
[----:B------:R-:W-:Y:S01]  /*0fd0*/  HGMMA.64x64x16.F32 R24, gdesc[UR8], RZ, !UPT, gsb0 ;  /* 0x00e00000081879f0 */ /* 0x000fe2000c0008ff */
[----:B------:R-:W-:-:S02]  /*0fe0*/  UIADD3 UR8, UR4, 0x2, URZ ;  /* 0x0000000204087890 */ /* 0x000fc4000fffe03f */
[----:B------:R-:W-:Y:S01]  /*0ff0*/  UIADD3 UR10, UR22, 0x2, URZ ;  /* 0x00000002160a7890 */ /* 0x000fe2000fffe03f */
[-C--:B--2---:R-:W-:Y:S01]  /*1000*/  ISETP.GE.AND P5, PT, R2, R3.reuse, PT ;  /* 0x000000030200720c */ /* 0x084fe20003fa6270 */
[----:B------:R-:W-:Y:S01]  /*1010*/  UMOV UR9, 0x40000040 ;  /* 0x4000004000097882 */ /* 0x000fe20000000000 */
[----:B------:R-:W-:Y:S01]  /*1020*/  UMOV UR11, 0x40000040 ;  /* 0x40000040000b7882 */ /* 0x000fe20000000000 */
[----:B------:R-:W-:Y:S01]  /*1030*/  UMOV UR13, 0x40000040 ;  /* 0x40000040000d7882 */ /* 0x000fe20000000000 */
[----:B------:R-:W-:Y:S01]  /*1040*/  UMOV UR15, 0x40000040 ;  /* 0x40000040000f7882 */ /* 0x000fe20000000000 */
[----:B------:R-:W-:Y:S01]  /*1050*/  UIADD3 UR16, UR4, 0x6, URZ ;  /* 0x0000000604107890 */ /* 0x000fe2000fffe03f */
[----:B------:R-:W-:Y:S01]  /*1060*/  VIADD R2, R0, 0x9 ;  /* 0x0000000900027836 */ /* 0x000fe20000000000 */
[----:B------:R-:W-:Y:S01]  /*1070*/  UIADD3 UR18, UR22, 0x6, URZ ;  /* 0x0000000616127890 */ /* 0x000fe2000fffe03f */
[-C--:B------:R-:W-:Y:S01]  /*1080*/  ISETP.GE.AND P2, PT, R4, R3.reuse, PT ;  /* 0x000000030400720c */ /* 0x080fe20003f46270 */
[----:B------:R-:W-:Y:S01]  /*1090*/  UMOV UR17, 0x40000040 ;  /* 0x4000004000117882 */ /* 0x000fe20000000000 */
[----:B------:R-:W-:Y:S01]  /*10a0*/  UMOV UR19, 0x40000040 ;  /* 0x4000004000137882 */ /* 0x000fe20000000000 */
[CC--:B------:R-:W-:Y:S01]  /*10b0*/  ISETP.GE.AND P1, PT, R0.reuse, R3.reuse, PT ;  /* 0x000000030000720c */ /* 0x0c0fe20003f26270 */
[----:B------:R-:W-:Y:S01]  /*10c0*/  VIADD R4, R0, 0x11 ;  /* 0x0000001100047836 */ /* 0x000fe20000000000 */
[-C--:B------:R-:W-:Y:S01]  /*10d0*/  ISETP.GE.AND P4, PT, R2, R3.reuse, PT ;  /* 0x000000030200720c */ /* 0x080fe20003f86270 */
[----:B------:R-:W-:Y:S01]  /*10e0*/  VIADD R2, R0, 0x18 ;  /* 0x0000001800027836 */ /* 0x000fe20000000000 */
[-C--:B------:R-:W-:Y:S01]  /*10f0*/  ISETP.GE.AND P6, PT, R6, R3.reuse, PT ;  /* 0x000000030600720c */ /* 0x080fe20003fc6270 */
[----:B------:R-:W-:Y:S01]  /*1100*/  ULDC UR6, c[0x0][0x604] ;  /* 0x0001810000067ab9 */ /* 0x000fe20000000800 */
[----:B------:R-:W-:Y:S01]  /*1110*/  ISETP.GE.AND P3, PT, R4, R3, PT ;  /* 0x000000030400720c */ /* 0x000fe20003f66270 */
[----:B------:R-:W-:Y:S01]  /*1120*/  USHF.L.U32 UR7, UR7, 0x3, URZ ;  /* 0x0000000307077899 */ /* 0x000fe2000800063f */
[----:B------:R-:W-:-:S03]  /*1130*/  IADD3 R4, R0, 0x19, RZ ;  /* 0x0000001900047810 */ /* 0x000fc60007ffe0ff */
[----:B------:R-:W-:Y:S01]  /*1140*/  ULOP3.LUT UR7, UR7, 0x8, URZ, 0xc, !UPT ;  /* 0x0000000807077892 */ /* 0x000fe2000f8e0c3f */
[----:B------:R-:W-:Y:S02]  /*1150*/  WARPGROUP.DEPBAR.LE gsb0, 0x0 ;  /* 0x00008000000079c5 */ /* 0x000fe40000010000 */
[----:B------:R-:W-:-:S06]  /*1160*/  WARPGROUP.ARRIVE ;  /* 0x00000000000079c5 */ /* 0x000fcc0000000000 */
[----:B------:R-:W-:Y:S03]  /*1170*/  HGMMA.64x64x16.F32 R24, gdesc[UR8], R24, gsb0 ;  /* 0x00e00000081879f0 */ /* 0x000fe60008000818 */
[----:B------:R-:W-:Y:S02]  /*1180*/  WARPGROUP.DEPBAR.LE gsb0, 0x0 ;  /* 0x00008000000079c5 */ /* 0x000fe40000010000 */
[----:B------:R-:W-:-:S06]  /*1190*/  WARPGROUP.ARRIVE ;  /* 0x00000000000079c5 */ /* 0x000fcc0000000000 */
[----:B------:R-:W-:Y:S03]  /*11a0*/  HGMMA.64x64x16.F32 R24, gdesc[UR12], R24, gsb0 ;  /* 0x00e000000c1879f0 */ /* 0x000fe60008000818 */
[----:B------:R-:W-:Y:S02]  /*11b0*/  WARPGROUP.DEPBAR.LE gsb0, 0x0 ;  /* 0x00008000000079c5 */ /* 0x000fe40000010000 */
[----:B------:R-:W-:-:S06]  /*11c0*/  WARPGROUP.ARRIVE ;  /* 0x00000000000079c5 */ /* 0x000fcc0000000000 */
[----:B------:R-:W-:Y:S03]  /*11d0*/  HGMMA.64x64x16.F32 R24, gdesc[UR16], R24, gsb0 ;  /* 0x00e00000101879f0 */ /* 0x000fe60008000818 */
[----:B------:R-:W-:Y:S02]  /*11e0*/  WARPGROUP.DEPBAR.LE gsb0, 0x0 ;  /* 0x00008000000079c5 */ /* 0x000fe40000010000 */
[----:B------:R-:W-:Y:S02]  /*11f0*/  FSEL R24, R24, -INF , !P1 ;  /* 0xff80000018187808 */ /* 0x000fe40004800000 */
[----:B------:R-:W-:Y:S02]  /*1200*/  FSEL R25, R25, -INF , !P5 ;  /* 0xff80000019197808 */ /* 0x000fe40006800000 */
[----:B------:R-:W-:Y:S02]  /*1210*/  FSEL R28, R28, -INF , !P2 ;  /* 0xff8000001c1c7808 */ /* 0x000fe40005000000 */
[----:B------:R-:W-:-:S02]  /*1220*/  FMNMX R5, R24, R25, !PT ;  /* 0x0000001918057209 */ /* 0x000fc40007800000 */
[----:B------:R-:W-:Y:S02]  /*1230*/  FSEL R26, R26, -INF , !P1 ;  /* 0xff8000001a1a7808 */ /* 0x000fe40004800000 */
[-C--:B------:R-:W-:Y:S01]  /*1240*/  ISETP.GE.AND P1, PT, R2, R3.reuse, PT ;  /* 0x000000030200720c */ /* 0x080fe20003f26270 */
[----:B------:R-:W-:Y:S01]  /*1250*/  VIADD R2, R0, 0x20 ;  /* 0x0000002000027836 */ /* 0x000fe20000000000 */
[----:B------:R-:W-:Y:S02]  /*1260*/  FSEL R27, R27, -INF , !P5 ;  /* 0xff8000001b1b7808 */ /* 0x000fe40006800000 */
[----:B------:R-:W-:Y:S02]  /*1270*/  ISETP.GE.AND P5, PT, R4, R3, PT ;  /* 0x000000030400720c */ /* 0x000fe40003fa6270 */
[----:B------:R-:W-:Y:S02]  /*1280*/  FSEL R29, R29, -INF , !P4 ;  /* 0xff8000001d1d7808 */ /* 0x000fe40006000000 */
[----:B------:R-:W-:-:S02]  /*1290*/  FMNMX R4, R28, R5, !PT ;  /* 0x000000051c047209 */ /* 0x000fc40007800000 */
[----:B------:R-:W-:Y:S02]  /*12a0*/  FSEL R30, R30, -INF , !P2 ;  /* 0xff8000001e1e7808 */ /* 0x000fe40005000000 */
[----:B------:R-:W-:Y:S01]  /*12b0*/  ISETP.GE.AND P2, PT, R2, R3, PT ;  /* 0x000000030200720c */ /* 0x000fe20003f46270 */
[----:B------:R-:W-:Y:S01]  /*12c0*/  VIADD R2, R0, 0x21 ;  /* 0x0000002100027836 */ /* 0x000fe20000000000 */
[----:B------:R-:W-:Y:S02]  /*12d0*/  FSEL R32, R32, -INF , !P6 ;  /* 0xff80000020207808 */ /* 0x000fe40007000000 */
[----:B------:R-:W-:Y:S02]  /*12e0*/  FMNMX R5, R29, R4, !PT ;  /* 0x000000041d057209 */ /* 0x000fe40007800000 */
[----:B------:R-:W-:Y:S02]  /*12f0*/  FSEL R33, R33, -INF , !P3 ;  /* 0xff80000021217808 */ /* 0x000fe40005800000 */
[----:B------:R-:W-:-:S02]  /*1300*/  FMNMX R4, R32, R5, !PT ;  /* 0x0000000520047209 */ /* 0x000fc40007800000 */
[----:B------:R-:W-:Y:S02]  /*1310*/  FSEL R31, R31, -INF , !P4 ;  /* 0xff8000001f1f7808 */ /* 0x000fe40006000000 */
[----:B------:R-:W-:Y:S02]  /*1320*/  ISETP.GE.AND P4, PT, R2, R3, PT ;  /* 0x000000030200720c */ /* 0x000fe40003f86270 */
[----:B------:R-:W-:Y:S02]  /*1330*/  IADD3 R2, R0, 0x28, RZ ;  /* 0x0000002800027810 */ /* 0x000fe40007ffe0ff */
[----:B------:R-:W-:Y:S02]  /*1340*/  FSEL R36, R36, -INF , !P1 ;  /* 0xff80000024247808 */ /* 0x000fe40004800000 */
[----:B------:R-:W-:Y:S02]  /*1350*/  FMNMX R5, R33, R4, !PT ;  /* 0x0000000421057209 */ /* 0x000fe40007800000 */
[----:B------:R-:W-:-:S02]  /*1360*/  FSEL R34, R34, -INF , !P6 ;  /* 0xff80000022227808 */ /* 0x000fc40007000000 */
[----:B------:R-:W-:Y:S01]  /*1370*/  ISETP.GE.AND P6, PT, R2, R3, PT ;  /* 0x000000030200720c */ /* 0x000fe20003fc6270 */
[----:B------:R-:W-:Y:S01]  /*1380*/  VIADD R2, R0, 0x29 ;  /* 0x0000002900027836 */ /* 0x000fe20000000000 */
[----:B------:R-:W-:Y:S02]  /*1390*/  FSEL R37, R37, -INF , !P5 ;  /* 0xff80000025257808 */ /* 0x000fe40006800000 */
[----:B------:R-:W-:Y:S02]  /*13a0*/  FMNMX R4, R36, R5, !PT ;  /* 0x0000000524047209 */ /* 0x000fe40007800000 */
[----:B------:R-:W-:Y:S02]  /*13b0*/  FSEL R35, R35, -INF , !P3 ;  /* 0xff80000023237808 */ /* 0x000fe40005800000 */
[----:B------:R-:W-:Y:S02]  /*13c0*/  FSEL R40, R40, -INF , !P2 ;  /* 0xff80000028287808 */ /* 0x000fe40005000000 */
[----:B------:R-:W-:-:S02]  /*13d0*/  FMNMX R5, R37, R4, !PT ;  /* 0x0000000425057209 */ /* 0x000fc40007800000 */
[----:B------:R-:W-:Y:S01]  /*13e0*/  ISETP.GE.AND P3, PT, R2, R3, PT ;  /* 0x000000030200720c */ /* 0x000fe20003f66270 */
[----:B------:R-:W-:Y:S01]  /*13f0*/  VIADD R2, R0, 0x30 ;  /* 0x0000003000027836 */ /* 0x000fe20000000000 */
[----:B------:R-:W-:Y:S02]  /*1400*/  FSEL R41, R41, -INF , !P4 ;  /* 0xff80000029297808 */ /* 0x000fe40006000000 */
[----:B------:R-:W-:Y:S02]  /*1410*/  FMNMX R4, R40, R5, !PT ;  /* 0x0000000528047209 */ /* 0x000fe40007800000 */
[----:B------:R-:W-:Y:S02]  /*1420*/  FSEL R38, R38, -INF , !P1 ;  /* 0xff80000026267808 */ /* 0x000fe40004800000 */
[----:B------:R-:W-:Y:S02]  /*1430*/  ISETP.GE.AND P1, PT, R2, R3, PT ;  /* 0x000000030200720c */ /* 0x000fe40003f26270 */
[----:B------:R-:W-:-:S02]  /*1440*/  IADD3 R2, R0, 0x31, RZ ;  /* 0x0000003100027810 */ /* 0x000fc40007ffe0ff */
[----:B------:R-:W-:Y:S02]  /*1450*/  FSEL R44, R44, -INF , !P6 ;  /* 0xff8000002c2c7808 */ /* 0x000fe40007000000 */
[----:B------:R-:W-:Y:S02]  /*1460*/  FMNMX R5, R41, R4, !PT ;  /* 0x0000000429057209 */ /* 0x000fe40007800000 */
[----:B------:R-:W-:Y:S02]  /*1470*/  FSEL R39, R39, -INF , !P5 ;  /* 0xff80000027277808 */ /* 0x000fe40006800000 */
[----:B------:R-:W-:Y:S01]  /*1480*/  ISETP.GE.AND P5, PT, R2, R3, PT ;  /* 0x000000030200720c */ /* 0x000fe20003fa6270 */
[----:B------:R-:W-:Y:S01]  /*1490*/  VIADD R2, R0, 0x38 ;  /* 0x0000003800027836 */ /* 0x000fe20000000000 */
[----:B------:R-:W-:Y:S02]  /*14a0*/  FSEL R45, R45, -INF , !P3 ;  /* 0xff8000002d2d7808 */ /* 0x000fe40005800000 */
[----:B------:R-:W-:-:S02]  /*14b0*/  FMNMX R4, R44, R5, !PT ;  /* 0x000000052c047209 */ /* 0x000fc40007800000 */
        /* <DEDUP_REMOVED lines=8> */
[----:B------:R-:W-:Y:S02]  /*1540*/  ISETP.GE.AND P4, PT, R2, R3, PT ;  /* 0x000000030200720c */ /* 0x000fe40003f86270 */
[----:B------:R-:W-:Y:S02]  /*1550*/  FSEL R52, R52, -INF , !P2 ;  /* 0xff80000034347808 */ /* 0x000fe40005000000 */
[----:B------:R-:W-:Y:S02]  /*1560*/  FMNMX R5, R49, R4, !PT ;  /* 0x0000000431057209 */ /* 0x000fe40007800000 */
[----:B------:R-:W-:Y:S02]  /*1570*/  FSEL R53, R53, -INF , !P4 ;  /* 0xff80000035357808 */ /* 0x000fe40006000000 */
[----:B------:R-:W-:-:S02]  /*1580*/  FMNMX R2, R52, R5, !PT ;  /* 0x0000000534027209 */ /* 0x000fc40007800000 */
[----:B------:R-:W-:Y:S02]  /*1590*/  FSEL R46, R46, -INF , !P6 ;  /* 0xff8000002e2e7808 */ /* 0x000fe40007000000 */
[----:B------:R-:W-:Y:S02]  /*15a0*/  FMNMX R6, R53, R2, !PT ;  /* 0x0000000235067209 */ /* 0x000fe40007800000 */
[----:B------:R-:W-:Y:S02]  /*15b0*/  FSEL R50, R50, -INF , !P1 ;  /* 0xff80000032327808 */ /* 0x000fe40004800000 */
[----:B------:R-:W-:Y:S01]  /*15c0*/  FSEL R47, R47, -INF , !P3 ;  /* 0xff8000002f2f7808 */ /* 0x000fe20005800000 */
[----:B------:R-:W2:Y:S01]  /*15d0*/  SHFL.BFLY PT, R5, R6, 0x1, 0x1f ;  /* 0x0c201f0006057f89 */ /* 0x000ea200000e0000 */
[----:B------:R-:W-:Y:S02]  /*15e0*/  FSEL R51, R51, -INF , !P5 ;  /* 0xff80000033337808 */ /* 0x000fe40006800000 */
[----:B------:R-:W-:-:S02]  /*15f0*/  FSEL R54, R54, -INF , !P2 ;  /* 0xff80000036367808 */ /* 0x000fc40005000000 */
[----:B------:R-:W-:Y:S02]  /*1600*/  FSEL R55, R55, -INF , !P4 ;  /* 0xff80000037377808 */ /* 0x000fe40006000000 */
[----:B--2---:R-:W-:-:S05]  /*1610*/  FMNMX R8, R6, R5, !PT ;  /* 0x0000000506087209 */ /* 0x004fca0007800000 */
[----:B------:R-:W2:Y:S02]  /*1620*/  SHFL.BFLY PT, R5, R8, 0x2, 0x1f ;  /* 0x0c401f0008057f89 */ /* 0x000ea400000e0000 */
[----:B--2---:R-:W-:Y:S02]  /*1630*/  FMNMX R4, R8, R5, !PT ;  /* 0x0000000508047209 */ /* 0x004fe40007800000 */
[----:B------:R-:W-:Y:S02]  /*1640*/  FMNMX R5, R26, R27, !PT ;  /* 0x0000001b1a057209 */ /* 0x000fe40007800000 */
[----:B------:R-:W-:Y:S02]  /*1650*/  FSETP.NEU.AND P0, PT, R4, -INF , PT ;  /* 0xff8000000400780b */ /* 0x000fe40003f0d000 */
[----:B------:R-:W-:Y:S02]  /*1660*/  FMNMX R2, R30, R5, !PT ;  /* 0x000000051e027209 */ /* 0x000fe40007800000 */
[----:B------:R-:W-:-:S02]  /*1670*/  FSEL R9, R4, RZ, P0 ;  /* 0x000000ff04097208 */ /* 0x000fc40000000000 */
[----:B------:R-:W-:Y:S02]  /*1680*/  FMNMX R5, R31, R2, !PT ;  /* 0x000000021f057209 */ /* 0x000fe40007800000 */
[----:B------:R-:W-:Y:S01]  /*1690*/  ISETP.NE.AND P0, PT, R10, RZ, PT ;  /* 0x000000ff0a00720c */ /* 0x000fe20003f05270 */
[----:B------:R-:W-:Y:S01]  /*16a0*/  FMUL R9, R9, UR6 ;  /* 0x0000000609097c20 */ /* 0x000fe20008400000 */
[----:B------:R-:W-:-:S03]  /*16b0*/  FMNMX R2, R34, R5, !PT ;  /* 0x0000000522027209 */ /* 0x000fc60007800000 */
[--C-:B------:R-:W-:Y:S01]  /*16c0*/  FFMA R24, R24, UR6, -R9.reuse ;  /* 0x0000000618187c23 */ /* 0x100fe20008000809 */
[----:B------:R-:W-:Y:S01]  /*16d0*/  FMNMX R5, R35, R2, !PT ;  /* 0x0000000223057209 */ /* 0x000fe20007800000 */
[--C-:B------:R-:W-:Y:S01]  /*16e0*/  FFMA R28, R28, UR6, -R9.reuse ;  /* 0x000000061c1c7c23 */ /* 0x100fe20008000809 */
[--C-:B------:R-:W-:Y:S01]  /*16f0*/  FFMA R25, R25, UR6, -R9.reuse ;  /* 0x0000000619197c23 */ /* 0x100fe20008000809 */
[--C-:B------:R-:W-:Y:S01]  /*1700*/  FFMA R33, R33, UR6, -R9.reuse ;  /* 0x0000000621217c23 */ /* 0x100fe20008000809 */
[----:B------:R-:W-:Y:S01]  /*1710*/  FMNMX R2, R38, R5, !PT ;  /* 0x0000000526027209 */ /* 0x000fe20007800000 */
[--C-:B------:R-:W-:Y:S01]  /*1720*/  FFMA R29, R29, UR6, -R9.reuse ;  /* 0x000000061d1d7c23 */ /* 0x100fe20008000809 */
[----:B------:R-:W-:Y:S01]  /*1730*/  FSETP.GEU.AND P6, PT, R24, -126, PT ;  /* 0xc2fc00001800780b */ /* 0x000fe20003fce000 */
        /* <DEDUP_REMOVED lines=12> */
[----:B------:R-:W-:Y:S01]  /*1800*/  @!P6 FMUL R24, R24, 0.5 ;  /* 0x3f0000001818e820 */ /* 0x000fe20000400000 */
[----:B------:R-:W-:Y:S01]  /*1810*/  FMNMX R2, R46, R5, !PT ;  /* 0x000000052e027209 */ /* 0x000fe20007800000 */
[--C-:B------:R-:W-:Y:S01]  /*1820*/  FFMA R48, R48, UR6, -R9.reuse ;  /* 0x0000000630307c23 */ /* 0x100fe20008000809 */
[----:B------:R-:W-:Y:S01]  /*1830*/  FSETP.GEU.AND P5, PT, R29, -126, PT ;  /* 0xc2fc00001d00780b */ /* 0x000fe20003fae000 */
[----:B------:R-:W-:Y:S01]  /*1840*/  @!P1 FMUL R28, R28, 0.5 ;  /* 0x3f0000001c1c9820 */ /* 0x000fe20000400000 */
[----:B------:R-:W-:Y:S01]  /*1850*/  FMNMX R5, R47, R2, !PT ;  /* 0x000000022f057209 */ /* 0x000fe20007800000 */
[----:B------:R-:W2:Y:S01]  /*1860*/  MUFU.EX2 R24, R24 ;  /* 0x0000001800187308 */ /* 0x000ea20000000800 */
[----:B------:R-:W-:Y:S01]  /*1870*/  FSETP.GEU.AND P2, PT, R32, -126, PT ;  /* 0xc2fc00002000780b */ /* 0x000fe20003f4e000 */
[----:B------:R-:W-:Y:S01]  /*1880*/  @!P3 FMUL R25, R25, 0.5 ;  /* 0x3f0000001919b820 */ /* 0x000fe20000400000 */
[----:B------:R-:W-:Y:S01]  /*1890*/  FMNMX R2, R50, R5, !PT ;  /* 0x0000000532027209 */ /* 0x000fe20007800000 */
[--C-:B------:R-:W-:Y:S01]  /*18a0*/  FFMA R49, R49, UR6, -R9.reuse ;  /* 0x0000000631317c23 */ /* 0x100fe20008000809 */
[--C-:B------:R-:W-:Y:S01]  /*18b0*/  FFMA R44, R44, UR6, -R9.reuse ;  /* 0x000000062c2c7c23 */ /* 0x100fe20008000809 */
[----:B------:R-:W-:Y:S01]  /*18c0*/  @!P4 FMUL R33, R33, 0.5 ;  /* 0x3f0000002121c820 */ /* 0x000fe20000400000 */
[----:B------:R-:W-:Y:S01]  /*18d0*/  FMNMX R5, R51, R2, !PT ;  /* 0x0000000233057209 */ /* 0x000fe20007800000 */
[----:B------:R-:W3:Y:S01]  /*18e0*/  MUFU.EX2 R28, R28 ;  /* 0x0000001c001c7308 */ /* 0x000ee20000000800 */
[--C-:B------:R-:W-:Y:S01]  /*18f0*/  FFMA R52, R52, UR6, -R9.reuse ;  /* 0x0000000634347c23 */ /* 0x100fe20008000809 */
[----:B------:R-:W-:Y:S01]  /*1900*/  @!P5 FMUL R29, R29, 0.5 ;  /* 0x3f0000001d1dd820 */ /* 0x000fe20000400000 */
[----:B------:R-:W-:Y:S01]  /*1910*/  FMNMX R2, R54, R5, !PT ;  /* 0x0000000536027209 */ /* 0x000fe20007800000 */
[----:B------:R-:W-:-:S02]  /*1920*/  FFMA R53, R53, UR6, -R9 ;  /* 0x0000000635357c23 */ /* 0x000fc40008000809 */
[----:B------:R-:W-:Y:S01]  /*1930*/  @!P2 FMUL R32, R32, 0.5 ;  /* 0x3f0000002020a820 */ /* 0x000fe20000400000 */
[----:B------:R-:W-:Y:S01]  /*1940*/  FMNMX R2, R55, R2, !PT ;  /* 0x0000000237027209 */ /* 0x000fe20007800000 */
[----:B------:R-:W4:Y:S01]  /*1950*/  MUFU.EX2 R25, R25 ;  /* 0x0000001900197308 */ /* 0x000f220000000800 */
[----:B--2---:R-:W-:Y:S01]  /*1960*/  @!P6 FMUL R24, R24, R24 ;  /* 0x000000181818e220 */ /* 0x004fe20000400000 */
[----:B------:R-:W-:Y:S02]  /*1970*/  FSETP.GEU.AND P6, PT, R36, -126, PT ;  /* 0xc2fc00002400780b */ /* 0x000fe40003fce000 */
[----:B------:R-:W2:Y:S04]  /*1980*/  SHFL.BFLY PT, R5, R2, 0x1, 0x1f ;  /* 0x0c201f0002057f89 */ /* 0x000ea800000e0000 */
[----:B------:R-:W5:Y:S01]  /*1990*/  MUFU.EX2 R33, R33 ;  /* 0x0000002100217308 */ /* 0x000f620000000800 */
[----:B---3--:R-:W-:Y:S01]  /*19a0*/  @!P1 FMUL R28, R28, R28 ;  /* 0x0000001c1c1c9220 */ /* 0x008fe20000400000 */
[----:B------:R-:W-:-:S05]  /*19b0*/  FSETP.GEU.AND P1, PT, R40, -126, PT ;  /* 0xc2fc00002800780b */ /* 0x000fca0003f2e000 */
[----:B------:R-:W-:Y:S01]  /*19c0*/  @!P6 FMUL R36, R36, 0.5 ;  /* 0x3f0000002424e820 */ /* 0x000fe20000400000 */
[----:B------:R-:W3:Y:S01]  /*19d0*/  MUFU.EX2 R29, R29 ;  /* 0x0000001d001d7308 */ /* 0x000ee20000000800 */
[----:B----4-:R-:W-:Y:S01]  /*19e0*/  @!P3 FMUL R25, R25, R25 ;  /* 0x000000191919b220 */ /* 0x010fe20000400000 */
[----:B------:R-:W-:-:S05]  /*19f0*/  FSETP.GEU.AND P3, PT, R37, -126, PT ;  /* 0xc2fc00002500780b */ /* 0x000fca0003f6e000 */
[----:B------:R-:W-:Y:S01]  /*1a00*/  @!P1 FMUL R40, R40, 0.5 ;  /* 0x3f00000028289820 */ /* 0x000fe20000400000 */
[----:B------:R-:W4:Y:S01]  /*1a10*/  MUFU.EX2 R36, R36 ;  /* 0x0000002400247308 */ /* 0x000f220000000800 */
[----:B-----5:R-:W-:Y:S01]  /*1a20*/  @!P4 FMUL R33, R33, R33 ;  /* 0x000000212121c220 */ /* 0x020fe20000400000 */
[----:B------:R-:W-:Y:S02]  /*1a30*/  FSETP.GEU.AND P4, PT, R45, -126, PT ;  /* 0xc2fc00002d00780b */ /* 0x000fe40003f8e000 */
[----:B--2---:R-:W-:-:S03]  /*1a40*/  FMNMX R5, R2, R5, !PT ;  /* 0x0000000502057209 */ /* 0x004fc60007800000 */
[----:B------:R-:W-:Y:S01]  /*1a50*/  @!P3 FMUL R37, R37, 0.5 ;  /* 0x3f0000002525b820 */ /* 0x000fe20000400000 */
[----:B------:R-:W2:Y:S01]  /*1a60*/  MUFU.EX2 R11, R40 ;  /* 0x00000028000b7308 */ /* 0x000ea20000000800 */
[----:B------:R-:W5:Y:S01]  /*1a70*/  SHFL.BFLY PT, R6, R5, 0x2, 0x1f ;  /* 0x0c401f0005067f89 */ /* 0x000f6200000e0000 */
[----:B---3--:R-:W-:Y:S01]  /*1a80*/  @!P5 FMUL R29, R29, R29 ;  /* 0x0000001d1d1dd220 */ /* 0x008fe20000400000 */
[----:B------:R-:W-:-:S04]  /*1a90*/  FSETP.GEU.AND P5, PT, R41, -126, PT ;  /* 0xc2fc00002900780b */ /* 0x000fc80003fae000 */
[----:B------:R-:W-:Y:S01]  /*1aa0*/  @!P4 FMUL R45, R45, 0.5 ;  /* 0x3f0000002d2dc820 */ /* 0x000fe20000400000 */
[----:B------:R-:W3:Y:S01]  /*1ab0*/  MUFU.EX2 R32, R32 ;  /* 0x0000002000207308 */ /* 0x000ee20000000800 */
[----:B----4-:R-:W-:Y:S01]  /*1ac0*/  @!P6 FMUL R36, R36, R36 ;  /* 0x000000242424e220 */ /* 0x010fe20000400000 */
[----:B------:R-:W-:-:S06]  /*1ad0*/  FSETP.GEU.AND P6, PT, R48, -126, PT ;  /* 0xc2fc00003000780b */ /* 0x000fcc0003fce000 */
[----:B------:R-:W4:Y:S01]  /*1ae0*/  MUFU.EX2 R37, R37 ;  /* 0x0000002500257308 */ /* 0x000f220000000800 */
[----:B--2---:R-:W-:Y:S01]  /*1af0*/  @!P1 FMUL R11, R11, R11 ;  /* 0x0000000b0b0b9220 */ /* 0x004fe20000400000 */
[----:B------:R-:W-:Y:S01]  /*1b00*/  FSETP.GEU.AND P1, PT, R49, -126, PT ;  /* 0xc2fc00003100780b */ /* 0x000fe20003f2e000 */
[----:B------:R-:W-:-:S04]  /*1b10*/  @!P5 FMUL R41, R41, 0.5 ;  /* 0x3f0000002929d820 */ /* 0x000fc80000400000 */
[----:B------:R-:W-:Y:S01]  /*1b20*/  @!P6 FMUL R48, R48, 0.5 ;  /* 0x3f0000003030e820 */ /* 0x000fe20000400000 */
[----:B------:R-:W2:Y:S01]  /*1b30*/  MUFU.EX2 R10, R45 ;  /* 0x0000002d000a7308 */ /* 0x000ea20000000800 */
[----:B---3--:R-:W-:Y:S01]  /*1b40*/  @!P2 FMUL R32, R32, R32 ;  /* 0x000000202020a220 */ /* 0x008fe20000400000 */
[----:B------:R-:W-:Y:S02]  /*1b50*/  FSETP.GEU.AND P2, PT, R44, -126, PT ;  /* 0xc2fc00002c00780b */ /* 0x000fe40003f4e000 */
[----:B-----5:R-:W-:Y:S01]  /*1b60*/  FMNMX R6, R5, R6, !PT ;  /* 0x0000000605067209 */ /* 0x020fe20007800000 */
[----:B------:R-:W-:Y:S01]  /*1b70*/  FADD R5, R24, R11 ;  /* 0x0000000b18057221 */ /* 0x000fe20000000000 */
[----:B------:R-:W-:Y:S01]  /*1b80*/  F2FP.F16.F32.PACK_AB R24, R25, R24 ;  /* 0x000000181918723e */ /* 0x000fe200000000ff */
[----:B------:R-:W-:Y:S01]  /*1b90*/  @!P1 FMUL R49, R49, 0.5 ;  /* 0x3f00000031319820 */ /* 0x000fe20000400000 */
[----:B------:R-:W3:Y:S01]  /*1ba0*/  MUFU.EX2 R8, R41 ;  /* 0x0000002900087308 */ /* 0x000ee20000000800 */
[----:B----4-:R-:W-:Y:S01]  /*1bb0*/  @!P3 FMUL R37, R37, R37 ;  /* 0x000000252525b220 */ /* 0x010fe20000400000 */
[----:B------:R-:W-:-:S04]  /*1bc0*/  FSETP.NEU.AND P3, PT, R6, -INF , PT ;  /* 0xff8000000600780b */ /* 0x000fc80003f6d000 */
[----:B------:R-:W-:Y:S01]  /*1bd0*/  FSEL R2, R6, RZ, P3 ;  /* 0x000000ff06027208 */ /* 0x000fe20001800000 */
[----:B------:R-:W-:Y:S01]  /*1be0*/  @!P2 FMUL R44, R44, 0.5 ;  /* 0x3f0000002c2ca820 */ /* 0x000fe20000400000 */
[----:B------:R-:W4:Y:S01]  /*1bf0*/  MUFU.EX2 R9, R48 ;  /* 0x0000003000097308 */ /* 0x000f220000000800 */
[----:B--2---:R-:W-:Y:S01]  /*1c00*/  @!P4 FMUL R10, R10, R10 ;  /* 0x0000000a0a0ac220 */ /* 0x004fe20000400000 */
[----:B------:R-:W-:Y:S01]  /*1c10*/  FSETP.GEU.AND P3, PT, R52, -126, PT ;  /* 0xc2fc00003400780b */ /* 0x000fe20003f6e000 */
[----:B------:R-:W-:-:S04]  /*1c20*/  FMUL R2, R2, UR6 ;  /* 0x0000000602027c20 */ /* 0x000fc80008400000 */
[--C-:B------:R-:W-:Y:S01]  /*1c30*/  FFMA R27, R27, UR6, -R2.reuse ;  /* 0x000000061b1b7c23 */ /* 0x100fe20008000802 */
[----:B------:R-:W2:Y:S01]  /*1c40*/  MUFU.EX2 R12, R49 ;  /* 0x00000031000c7308 */ /* 0x000ea20000000800 */
[--C-:B------:R-:W-:Y:S01]  /*1c50*/  FFMA R30, R30, UR6, -R2.reuse ;  /* 0x000000061e1e7c23 */ /* 0x100fe20008000802 */
[--C-:B------:R-:W-:Y:S01]  /*1c60*/  FFMA R31, R31, UR6, -R2.reuse ;  /* 0x000000061f1f7c23 */ /* 0x100fe20008000802 */
[--C-:B------:R-:W-:Y:S01]  /*1c70*/  FFMA R26, R26, UR6, -R2.reuse ;  /* 0x000000061a1a7c23 */ /* 0x100fe20008000802 */
[----:B------:R-:W-:Y:S01]  /*1c80*/  FSETP.GEU.AND P4, PT, R27, -126, PT ;  /* 0xc2fc00001b00780b */ /* 0x000fe20003f8e000 */
[----:B---3--:R-:W-:Y:S01]  /*1c90*/  @!P5 FMUL R8, R8, R8 ;  /* 0x000000080808d220 */ /* 0x008fe20000400000 */
[----:B------:R-:W-:Y:S01]  /*1ca0*/  FSETP.GEU.AND P5, PT, R53, -126, PT ;  /* 0xc2fc00003500780b */ /* 0x000fe20003fae000 */
[----:B------:R-:W-:Y:S01]  /*1cb0*/  @!P3 FMUL R52, R52, 0.5 ;  /* 0x3f0000003434b820 */ /* 0x000fe20000400000 */
[----:B------:R-:W3:Y:S01]  /*1cc0*/  MUFU.EX2 R13, R44 ;  /* 0x0000002c000d7308 */ /* 0x000ee20000000800 */
[----:B----4-:R-:W-:Y:S01]  /*1cd0*/  @!P6 FMUL R9, R9, R9 ;  /* 0x000000090909e220 */ /* 0x010fe20000400000 */
[----:B------:R-:W-:Y:S01]  /*1ce0*/  FSETP.GEU.AND P6, PT, R30, -126, PT ;  /* 0xc2fc00001e00780b */ /* 0x000fe20003fce000 */
[--C-:B------:R-:W-:Y:S01]  /*1cf0*/  FFMA R35, R35, UR6, -R2.reuse ;  /* 0x0000000623237c23 */ /* 0x100fe20008000802 */
[--C-:B------:R-:W-:Y:S01]  /*1d00*/  FFMA R39, R39, UR6, -R2.reuse ;  /* 0x0000000627277c23 */ /* 0x100fe20008000802 */
[--C-:B------:R-:W-:Y:S01]  /*1d10*/  FFMA R42, R42, UR6, -R2.reuse ;  /* 0x000000062a2a7c23 */ /* 0x100fe20008000802 */
[--C-:B------:R-:W-:Y:S01]  /*1d20*/  FFMA R50, R50, UR6, -R2.reuse ;  /* 0x0000000632327c23 */ /* 0x100fe20008000802 */
[--C-:B------:R-:W-:Y:S01]  /*1d30*/  FFMA R34, R34, UR6, -R2.reuse ;  /* 0x0000000622227c23 */ /* 0x100fe20008000802 */
[----:B------:R-:W4:Y:S01]  /*1d40*/  MUFU.EX2 R15, R52 ;  /* 0x00000034000f7308 */ /* 0x000f220000000800 */
[----:B--2---:R-:W-:Y:S01]  /*1d50*/  @!P1 FMUL R12, R12, R12 ;  /* 0x0000000c0c0c9220 */ /* 0x004fe20000400000 */
[----:B------:R-:W-:Y:S01]  /*1d60*/  FSETP.GEU.AND P1, PT, R31, -126, PT ;  /* 0xc2fc00001f00780b */ /* 0x000fe20003f2e000 */
[----:B------:R-:W-:Y:S01]  /*1d70*/  @!P4 FMUL R27, R27, 0.5 ;  /* 0x3f0000001b1bc820 */ /* 0x000fe20000400000 */
[----:B------:R-:W-:Y:S01]  /*1d80*/  @!P5 FMUL R53, R53, 0.5 ;  /* 0x3f0000003535d820 */ /* 0x000fe20000400000 */
[--C-:B------:R-:W-:Y:S01]  /*1d90*/  FFMA R38, R38, UR6, -R2.reuse ;  /* 0x0000000626267c23 */ /* 0x100fe20008000802 */
[--C-:B------:R-:W-:Y:S01]  /*1da0*/  FFMA R46, R46, UR6, -R2.reuse ;  /* 0x000000062e2e7c23 */ /* 0x100fe20008000802 */
[----:B------:R-:W-:Y:S01]  /*1db0*/  @!P6 FMUL R30, R30, 0.5 ;  /* 0x3f0000001e1ee820 */ /* 0x000fe20000400000 */
[----:B------:R-:W2:Y:S01]  /*1dc0*/  MUFU.EX2 R14, R53 ;  /* 0x00000035000e7308 */ /* 0x000ea20000000800 */
[----:B---3--:R-:W-:Y:S01]  /*1dd0*/  @!P2 FMUL R13, R13, R13 ;  /* 0x0000000d0d0da220 */ /* 0x008fe20000400000 */
[----:B------:R-:W-:Y:S01]  /*1de0*/  FSETP.GEU.AND P2, PT, R26, -126, PT ;  /* 0xc2fc00001a00780b */ /* 0x000fe20003f4e000 */
[--C-:B------:R-:W-:Y:S01]  /*1df0*/  FFMA R51, R51, UR6, -R2.reuse ;  /* 0x0000000633337c23 */ /* 0x100fe20008000802 */
[--C-:B------:R-:W-:Y:S01]  /*1e00*/  FFMA R54, R54, UR6, -R2.reuse ;  /* 0x0000000636367c23 */ /* 0x100fe20008000802 */
[--C-:B------:R-:W-:Y:S01]  /*1e10*/  FFMA R43, R43, UR6, -R2.reuse ;  /* 0x000000062b2b7c23 */ /* 0x100fe20008000802 */
[--C-:B------:R-:W-:Y:S01]  /*1e20*/  FFMA R47, R47, UR6, -R2.reuse ;  /* 0x000000062f2f7c23 */ /* 0x100fe20008000802 */
[----:B------:R-:W-:Y:S01]  /*1e30*/  @!P1 FMUL R31, R31, 0.5 ;  /* 0x3f0000001f1f9820 */ /* 0x000fe20000400000 */
[----:B------:R-:W3:Y:S01]  /*1e40*/  MUFU.EX2 R27, R27 ;  /* 0x0000001b001b7308 */ /* 0x000ee20000000800 */
[----:B----4-:R-:W-:Y:S01]  /*1e50*/  @!P3 FMUL R15, R15, R15 ;  /* 0x0000000f0f0fb220 */ /* 0x010fe20000400000 */
[----:B------:R-:W-:Y:S01]  /*1e60*/  FSETP.GEU.AND P3, PT, R34, -126, PT ;  /* 0xc2fc00002200780b */ /* 0x000fe20003f6e000 */
[----:B------:R-:W-:Y:S01]  /*1e70*/  FFMA R2, R55, UR6, -R2 ;  /* 0x0000000637027c23 */ /* 0x000fe20008000802 */
[----:B------:R-:W-:-:S03]  /*1e80*/  FADD R23, R28, R13 ;  /* 0x0000000d1c177221 */ /* 0x000fc60000000000 */
[----:B------:R-:W-:Y:S01]  /*1e90*/  @!P2 FMUL R26, R26, 0.5 ;  /* 0x3f0000001a1aa820 */ /* 0x000fe20000400000 */
[----:B------:R4:W5:Y:S01]  /*1ea0*/  MUFU.EX2 R17, R30 ;  /* 0x0000001e00117308 */ /* 0x0009620000000800 */
[----:B--2---:R-:W-:Y:S01]  /*1eb0*/  @!P5 FMUL R14, R14, R14 ;  /* 0x0000000e0e0ed220 */ /* 0x004fe20000400000 */
[----:B------:R-:W-:-:S03]  /*1ec0*/  FSETP.GEU.AND P5, PT, R35, -126, PT ;  /* 0xc2fc00002300780b */ /* 0x000fc60003fae000 */
[----:B------:R-:W-:Y:S02]  /*1ed0*/  FADD R41, R37, R14 ;  /* 0x0000000e25297221 */ /* 0x000fe40000000000 */
[----:B------:R-:W-:Y:S01]  /*1ee0*/  @!P3 FMUL R34, R34, 0.5 ;  /* 0x3f0000002222b820 */ /* 0x000fe20000400000 */
[----:B------:R-:W2:Y:S01]  /*1ef0*/  MUFU.EX2 R18, R31 ;  /* 0x0000001f00127308 */ /* 0x000ea20000000800 */
[----:B---3--:R-:W-:Y:S01]  /*1f00*/  @!P4 FMUL R27, R27, R27 ;  /* 0x0000001b1b1bc220 */ /* 0x008fe20000400000 */
[----:B------:R-:W-:Y:S01]  /*1f10*/  FSETP.GEU.AND P4, PT, R39, -126, PT ;  /* 0xc2fc00002700780b */ /* 0x000fe20003f8e000 */
[----:B----4-:R-:W-:-:S04]  /*1f20*/  FADD R30, R33, R12 ;  /* 0x0000000c211e7221 */ /* 0x010fc80000000000 */
[----:B------:R-:W-:Y:S01]  /*1f30*/  @!P5 FMUL R35, R35, 0.5 ;  /* 0x3f0000002323d820 */ /* 0x000fe20000400000 */
[----:B------:R3:W4:Y:S01]  /*1f40*/  MUFU.EX2 R16, R26 ;  /* 0x0000001a00107308 */ /* 0x0007220000000800 */
[----:B-----5:R-:W-:Y:S01]  /*1f50*/  @!P6 FMUL R17, R17, R17 ;  /* 0x000000111111e220 */ /* 0x020fe20000400000 */
[----:B------:R-:W-:-:S05]  /*1f60*/  FSETP.GEU.AND P6, PT, R42, -126, PT ;  /* 0xc2fc00002a00780b */ /* 0x000fca0003fce000 */
[----:B------:R-:W-:Y:S01]  /*1f70*/  @!P4 FMUL R39, R39, 0.5 ;  /* 0x3f0000002727c820 */ /* 0x000fe20000400000 */
[----:B------:R-:W5:Y:S01]  /*1f80*/  MUFU.EX2 R20, R35 ;  /* 0x0000002300147308 */ /* 0x000f620000000800 */
[----:B--2---:R-:W-:Y:S01]  /*1f90*/  @!P1 FMUL R18, R18, R18 ;  /* 0x0000001212129220 */ /* 0x004fe20000400000 */
[----:B------:R-:W-:Y:S01]  /*1fa0*/  FSETP.GEU.AND P1, PT, R50, -126, PT ;  /* 0xc2fc00003200780b */ /* 0x000fe20003f2e000 */
[----:B---3--:R-:W-:-:S04]  /*1fb0*/  FADD R26, R32, R9 ;  /* 0x00000009201a7221 */ /* 0x008fc80000000000 */
[----:B------:R-:W-:Y:S01]  /*1fc0*/  @!P6 FMUL R42, R42, 0.5 ;  /* 0x3f0000002a2ae820 */ /* 0x000fe20000400000 */
[----:B------:R-:W2:Y:S01]  /*1fd0*/  MUFU.EX2 R22, R39 ;  /* 0x0000002700167308 */ /* 0x000ea20000000800 */
[----:B----4-:R-:W-:Y:S01]  /*1fe0*/  @!P2 FMUL R16, R16, R16 ;  /* 0x000000101010a220 */ /* 0x010fe20000400000 */
[----:B------:R-:W-:-:S05]  /*1ff0*/  FSETP.GEU.AND P2, PT, R38, -126, PT ;  /* 0xc2fc00002600780b */ /* 0x000fca0003f4e000 */
[----:B------:R-:W-:Y:S01]  /*2000*/  @!P1 FMUL R50, R50, 0.5 ;  /* 0x3f00000032329820 */ /* 0x000fe20000400000 */
[----:B------:R-:W3:Y:S01]  /*2010*/  MUFU.EX2 R21, R42 ;  /* 0x0000002a00157308 */ /* 0x000ee20000000800 */
[----:B-----5:R-:W-:Y:S01]  /*2020*/  @!P5 FMUL R20, R20, R20 ;  /* 0x000000141414d220 */ /* 0x020fe20000400000 */
[----:B------:R-:W-:-:S05]  /*2030*/  FSETP.GEU.AND P5, PT, R46, -126, PT ;  /* 0xc2fc00002e00780b */ /* 0x000fca0003fae000 */
[----:B------:R-:W-:Y:S01]  /*2040*/  @!P2 FMUL R38, R38, 0.5 ;  /* 0x3f0000002626a820 */ /* 0x000fe20000400000 */
[----:B------:R4:W5:Y:S01]  /*2050*/  MUFU.EX2 R19, R34 ;  /* 0x0000002200137308 */ /* 0x0009620000000800 */
[----:B--2---:R-:W-:Y:S01]  /*2060*/  @!P4 FMUL R22, R22, R22 ;  /* 0x000000161616c220 */ /* 0x004fe20000400000 */
[----:B------:R-:W-:-:S05]  /*2070*/  FSETP.GEU.AND P4, PT, R51, -126, PT ;  /* 0xc2fc00003300780b */ /* 0x000fca0003f8e000 */
[----:B------:R-:W-:Y:S01]  /*2080*/  @!P5 FMUL R46, R46, 0.5 ;  /* 0x3f0000002e2ed820 */ /* 0x000fe20000400000 */
[----:B------:R2:W1:Y:S01]  /*2090*/  MUFU.EX2 R31, R38 ;  /* 0x00000026001f7308 */ /* 0x0004620000000800 */
[----:B---3--:R-:W-:Y:S01]  /*20a0*/  @!P6 FMUL R21, R21, R21 ;  /* 0x000000151515e220 */ /* 0x008fe20000400000 */
[----:B------:R-:W-:Y:S01]  /*20b0*/  FSETP.GEU.AND P6, PT, R54, -126, PT ;  /* 0xc2fc00003600780b */ /* 0x000fe20003fce000 */
[----:B----4-:R-:W-:Y:S02]  /*20c0*/  FADD R34, R36, R15 ;  /* 0x0000000f24227221 */ /* 0x010fe40000000000 */
[----:B------:R-:W-:Y:S02]  /*20d0*/  FADD R42, R16, R21 ;  /* 0x00000015102a7221 */ /* 0x000fe40000000000 */
[----:B------:R-:W-:Y:S01]  /*20e0*/  @!P4 FMUL R51, R51, 0.5 ;  /* 0x3f0000003333c820 */ /* 0x000fe20000400000 */
[----:B------:R-:W3:Y:S01]  /*20f0*/  MUFU.EX2 R50, R50 ;  /* 0x0000003200327308 */ /* 0x000ee20000000800 */
[----:B-----5:R-:W-:Y:S01]  /*2100*/  @!P3 FMUL R19, R19, R19 ;  /* 0x000000131313b220 */ /* 0x020fe20000400000 */
[----:B------:R-:W-:Y:S01]  /*2110*/  FSETP.GEU.AND P3, PT, R43, -126, PT ;  /* 0xc2fc00002b00780b */ /* 0x000fe20003f6e000 */
[----:B--2---:R-:W-:Y:S01]  /*2120*/  FADD R38, R5, R26 ;  /* 0x0000001a05267221 */ /* 0x004fe20000000000 */
[----:B------:R-:W-:Y:S01]  /*2130*/  FADD R5, R25, R8 ;  /* 0x0000000819057221 */ /* 0x000fe20000000000 */
[----:B------:R-:W-:Y:S01]  /*2140*/  FADD R26, R29, R10 ;  /* 0x0000000a1d1a7221 */ /* 0x000fe20000000000 */
[----:B------:R-:W-:Y:S01]  /*2150*/  FADD R23, R23, R34 ;  /* 0x0000002217177221 */ /* 0x000fe20000000000 */
[----:B------:R-:W-:Y:S01]  /*2160*/  @!P6 FMUL R54, R54, 0.5 ;  /* 0x3f0000003636e820 */ /* 0x000fe20000400000 */
[----:B------:R-:W2:Y:S01]  /*2170*/  MUFU.EX2 R46, R46 ;  /* 0x0000002e002e7308 */ /* 0x000ea20000000800 */
[----:B-1----:R-:W-:Y:S01]  /*2180*/  @!P2 FMUL R31, R31, R31 ;  /* 0x0000001f1f1fa220 */ /* 0x002fe20000400000 */
[----:B------:R-:W-:Y:S01]  /*2190*/  FSETP.GEU.AND P2, PT, R47, -126, PT ;  /* 0xc2fc00002f00780b */ /* 0x000fe20003f4e000 */
[----:B------:R-:W-:Y:S01]  /*21a0*/  FADD R5, R5, R30 ;  /* 0x0000001e05057221 */ /* 0x000fe20000000000 */
[----:B------:R-:W-:Y:S01]  /*21b0*/  FADD R26, R26, R41 ;  /* 0x000000291a1a7221 */ /* 0x000fe20000000000 */
[----:B------:R-:W-:Y:S01]  /*21c0*/  FADD R23, R38, R23 ;  /* 0x0000001726177221 */ /* 0x000fe20000000000 */
[----:B------:R-:W-:Y:S01]  /*21d0*/  F2FP.F16.F32.PACK_AB R25, R27, R16 ;  /* 0x000000101b19723e */ /* 0x000fe200000000ff */
[----:B------:R-:W-:Y:S01]  /*21e0*/  @!P3 FMUL R43, R43, 0.5 ;  /* 0x3f0000002b2bb820 */ /* 0x000fe20000400000 */
[----:B------:R-:W1:Y:S01]  /*21f0*/  MUFU.EX2 R51, R51 ;  /* 0x0000003300337308 */ /* 0x000e620000000800 */
[----:B---3--:R-:W-:Y:S01]  /*2200*/  @!P1 FMUL R50, R50, R50 ;  /* 0x0000003232329220 */ /* 0x008fe20000400000 */
[----:B------:R-:W-:Y:S01]  /*2210*/  FSETP.GEU.AND P1, PT, R2, -126, PT ;  /* 0xc2fc00000200780b */ /* 0x000fe20003f2e000 */
[----:B------:R-:W-:Y:S01]  /*2220*/  FADD R26, R5, R26 ;  /* 0x0000001a051a7221 */ /* 0x000fe20000000000 */
[----:B------:R-:W-:-:S02]  /*2230*/  MOV R5, UR7 ;  /* 0x0000000700057c02 */ /* 0x000fc40008000f00 */
[----:B------:R-:W-:Y:S01]  /*2240*/  F2FP.F16.F32.PACK_AB R38, R14, R15 ;  /* 0x0000000f0e26723e */ /* 0x000fe200000000ff */
[----:B------:R-:W-:Y:S01]  /*2250*/  @!P2 FMUL R47, R47, 0.5 ;  /* 0x3f0000002f2fa820 */ /* 0x000fe20000400000 */
[----:B------:R3:W4:Y:S01]  /*2260*/  MUFU.EX2 R40, R43 ;  /* 0x0000002b00287308 */ /* 0x0007220000000800 */
[----:B--2---:R-:W-:Y:S01]  /*2270*/  @!P5 FMUL R46, R46, R46 ;  /* 0x0000002e2e2ed220 */ /* 0x004fe20000400000 */
[----:B------:R2:W-:Y:S03]  /*2280*/  SYNCS.ARRIVE.TRANS64.A1T0 RZ, [R5+UR21], RZ ;  /* 0x000000ff05ff79a7 */ /* 0x0005e60008100015 */
[----:B------:R-:W-:Y:S02]  /*2290*/  FADD R30, R17, R46 ;  /* 0x0000002e111e7221 */ /* 0x000fe40000000000 */
[----:B------:R-:W-:Y:S01]  /*22a0*/  @!P1 FMUL R2, R2, 0.5 ;  /* 0x3f00000002029820 */ /* 0x000fe20000400000 */
[----:B------:R-:W5:Y:S01]  /*22b0*/  MUFU.EX2 R35, R47 ;  /* 0x0000002f00237308 */ /* 0x000f620000000800 */
[----:B---3--:R-:W-:Y:S01]  /*22c0*/  FADD R43, R19, R50 ;  /* 0x00000032132b7221 */ /* 0x008fe20000000000 */
[----:B-1----:R-:W-:-:S03]  /*22d0*/  @!P4 FMUL R51, R51, R51 ;  /* 0x000000333333c220 */ /* 0x002fc60000400000 */
[----:B------:R-:W-:Y:S01]  /*22e0*/  FADD R42, R42, R43 ;  /* 0x0000002b2a2a7221 */ /* 0x000fe20000000000 */
[----:B------:R-:W-:Y:S02]  /*22f0*/  FADD R41, R20, R51 ;  /* 0x0000003314297221 */ /* 0x000fe40000000000 */
[----:B------:R-:W1:Y:S01]  /*2300*/  MUFU.EX2 R54, R54 ;  /* 0x0000003600367308 */ /* 0x000e620000000800 */
[----:B----4-:R-:W-:-:S07]  /*2310*/  @!P3 FMUL R40, R40, R40 ;  /* 0x000000282828b220 */ /* 0x010fce0000400000 */
[----:B------:R3:W4:Y:S01]  /*2320*/  MUFU.EX2 R39, R2 ;  /* 0x0000000200277308 */ /* 0x0007220000000800 */
[----:B-----5:R-:W-:-:S04]  /*2330*/  @!P2 FMUL R35, R35, R35 ;  /* 0x000000232323a220 */ /* 0x020fc80000400000 */
[----:B------:R-:W-:Y:S01]  /*2340*/  FADD R34, R18, R35 ;  /* 0x0000002312227221 */ /* 0x000fe20000000000 */
[----:B------:R-:W-:Y:S01]  /*2350*/  F2FP.F16.F32.PACK_AB R35, R35, R46 ;  /* 0x0000002e2323723e */ /* 0x000fe200000000ff */
[----:B-1----:R-:W-:Y:S01]  /*2360*/  @!P6 FMUL R54, R54, R54 ;  /* 0x000000363636e220 */ /* 0x002fe20000400000 */
[----:B---3--:R-:W-:Y:S01]  /*2370*/  FADD R2, R27, R40 ;  /* 0x000000281b027221 */ /* 0x008fe20000000000 */
[----:B------:R-:W-:Y:S02]  /*2380*/  F2FP.F16.F32.PACK_AB R27, R18, R17 ;  /* 0x00000011121b723e */ /* 0x000fe400000000ff */
[----:B------:R-:W-:Y:S01]  /*2390*/  FADD R43, R31, R54 ;  /* 0x000000361f2b7221 */ /* 0x000fe20000000000 */
[----:B------:R-:W-:Y:S01]  /*23a0*/  FADD R2, R2, R41 ;  /* 0x0000002902027221 */ /* 0x000fe20000000000 */
[----:B------:R-:W-:Y:S01]  /*23b0*/  F2FP.F16.F32.PACK_AB R31, R22, R31 ;  /* 0x0000001f161f723e */ /* 0x000fe200000000ff */
[----:B----4-:R-:W-:Y:S01]  /*23c0*/  @!P1 FMUL R39, R39, R39 ;  /* 0x0000002727279220 */ /* 0x010fe20000400000 */
[----:B------:R-:W-:Y:S01]  /*23d0*/  FADD R43, R30, R43 ;  /* 0x0000002b1e2b7221 */ /* 0x000fe20000000000 */
[----:B------:R-:W-:-:S02]  /*23e0*/  F2FP.F16.F32.PACK_AB R30, R37, R36 ;  /* 0x00000024251e723e */ /* 0x000fc400000000ff */
[----:B------:R-:W-:Y:S01]  /*23f0*/  FADD R45, R22, R39 ;  /* 0x00000027162d7221 */ /* 0x000fe20000000000 */
[----:B------:R-:W-:Y:S01]  /*2400*/  FADD R42, R42, R43 ;  /* 0x0000002b2a2a7221 */ /* 0x000fe20000000000 */
[----:B------:R-:W-:Y:S02]  /*2410*/  F2FP.F16.F32.PACK_AB R36, R12, R9 ;  /* 0x000000090c24723e */ /* 0x000fe400000000ff */
[----:B------:R-:W-:Y:S01]  /*2420*/  FADD R45, R34, R45 ;  /* 0x0000002d222d7221 */ /* 0x000fe20000000000 */
[----:B------:R-:W-:Y:S02]  /*2430*/  F2FP.F16.F32.PACK_AB R34, R10, R13 ;  /* 0x0000000d0a22723e */ /* 0x000fe400000000ff */
[----:B------:R-:W-:Y:S01]  /*2440*/  F2FP.F16.F32.PACK_AB R37, R51, R50 ;  /* 0x000000323325723e */ /* 0x000fe200000000ff */
[----:B------:R-:W-:Y:S01]  /*2450*/  FADD R45, R2, R45 ;  /* 0x0000002d022d7221 */ /* 0x000fe20000000000 */
[----:B------:R-:W-:Y:S01]  /*2460*/  FADD R2, R23, R26 ;  /* 0x0000001a17027221 */ /* 0x000fe20000000000 */
[----:B------:R-:W-:-:S02]  /*2470*/  F2FP.F16.F32.PACK_AB R26, R29, R28 ;  /* 0x0000001c1d1a723e */ /* 0x000fc400000000ff */
[----:B------:R-:W-:Y:S01]  /*2480*/  F2FP.F16.F32.PACK_AB R28, R33, R32 ;  /* 0x00000020211c723e */ /* 0x000fe200000000ff */
[----:B--2---:R-:W-:Y:S01]  /*2490*/  FADD R5, R42, R45 ;  /* 0x0000002d2a057221 */ /* 0x004fe20000000000 */
[----:B------:R-:W-:Y:S02]  /*24a0*/  F2FP.F16.F32.PACK_AB R32, R8, R11 ;  /* 0x0000000b0820723e */ /* 0x000fe400000000ff */
[----:B------:R-:W-:Y:S02]  /*24b0*/  F2FP.F16.F32.PACK_AB R29, R20, R19 ;  /* 0x00000013141d723e */ /* 0x000fe400000000ff */
[----:B------:R-:W-:Y:S01]  /*24c0*/  F2FP.F16.F32.PACK_AB R33, R40, R21 ;  /* 0x000000152821723e */ /* 0x000fe200000000ff */
[----:B------:R-:W-:Y:S06]  /*24d0*/  @!P0 BRA `(.L_x_19) ;  /* 0x0000000000048947 */ /* 0x000fec0003800000 */
[----:B------:R-:W-:Y:S01]  /*24e0*/  BPT.TRAP 0x1 ;  /* 0x000000040000795c */ /* 0x000fe20000300000 */
.L_x_19:
[----:B------:R-:W1:Y:S02]  /*24f0*/  SYNCS.PHASECHK.TRANS64.TRYWAIT P1, [UR37+0xe008], R7 ;  /* 0x00e00807ff0075a7 */ /* 0x000e640008020165 */
[----:B-1----:R-:W-:Y:S05]  /*2500*/  @!P1 BRA `(.L_x_20) ;  /* 0x0000005c00709947 */ /* 0x002fea0003800000 */
.L_x_104:
[----:B------:R-:W-:Y:S01]  /*2510*/  UIADD3 UR6, UR20, 0x200, URZ ;  /* 0x0000020014067890 */ /* 0x000fe2000fffe03f */
[----:B------:R-:W-:Y:S01]  /*2520*/  WARPGROUP.ARRIVE ;  /* 0x00000000000079c5 */ /* 0x000fe20000000000 */
[----:B------:R-:W-:Y:S01]  /*2530*/  UMOV UR7, 0x40000040 ;  /* 0x4000004000077882 */ /* 0x000fe20000000000 */
[----:B------:R-:W-:-:S06]  /*2540*/  F2FP.F16.F32.PACK_AB R39, R39, R54 ;  /* 0x000000362727723e */ /* 0x000fcc00000000ff */
[----:B------:R-:W-:Y:S01]  /*2550*/  HGMMA.64x64x16.F32 R56, R24, gdesc[UR4].tnspB, RZ, !UPT, gsb0 ;  /* 0x40e0000418387df0 */ /* 0x000fe2000c0008ff */
[----:B------:R-:W-:Y:S01]  /*2560*/  UIADD3 UR6, UR20, 0x280, URZ ;  /* 0x0000028014067890 */ /* 0x000fe2000fffe03f */
[----:B------:R-:W-:Y:S01]  /*2570*/  UMOV UR7, 0x40000040 ;  /* 0x4000004000077882 */ /* 0x000fe20000000000 */
[----:B------:R-:W-:Y:S02]  /*2580*/  WARPGROUP.DEPBAR.LE gsb0, 0x0 ;  /* 0x00008000000079c5 */ /* 0x000fe40000010000 */
[----:B------:R-:W-:-:S06]  /*2590*/  WARPGROUP.ARRIVE ;  /* 0x00000000000079c5 */ /* 0x000fcc0000000000 */
[----:B------:R-:W-:Y:S01]  /*25a0*/  HGMMA.64x64x16.F32 R56, R28, gdesc[UR4].tnspB, R56, gsb0 ;  /* 0x40e000041c387df0 */ /* 0x000fe20008000838 */
        /* <DEDUP_REMOVED lines=9> */
[----:B------:R-:W-:Y:S03]  /*2640*/  HGMMA.64x64x16.F32 R56, R36, gdesc[UR4].tnspB, R56, gsb0 ;  /* 0x40e0000424387df0 */ /* 0x000fe60008000838 */
[----:B------:R-:W-:Y:S02]  /*2650*/  WARPGROUP.DEPBAR.LE gsb0, 0x0 ;  /* 0x00008000000079c5 */ /* 0x000fe40000010000 */
[----:B------:R-:W-:Y:S05]  /*2660*/  @!P0 BRA `(.L_x_21) ;  /* 0x0000000000048947 */ /* 0x000fea0003800000 */
[----:B------:R-:W-:Y:S01]  /*2670*/  BPT.TRAP 0x1 ;  /* 0x000000040000795c */ /* 0x000fe20000300000 */
.L_x_21:
[----:B------:R-:W-:Y:S01]  /*2680*/  UISETP.EQ.AND UP0, UPT, UR36, URZ, !UP0 ;  /* 0x0000003f2400728c */ /* 0x000fe2000c702270 */
[----:B-1----:R-:W-:Y:S01]  /*2690*/  IMAD.MOV.U32 R7, RZ, RZ, RZ ;  /* 0x000000ffff077224 */ /* 0x002fe200078e00ff */
[----:B------:R-:W-:Y:S02]  /*26a0*/  UIADD3 UR6, UR37, 0xe028, URZ ;  /* 0x0000e02825067890 */ /* 0x000fe4000fffe03f */
[----:B------:R-:W-:Y:S02]  /*26b0*/  USEL UR7, URZ, 0x1, !UP0 ;  /* 0x000000013f077887 */ /* 0x000fe4000c000000 */
[----:B------:R-:W-:Y:S02]  /*26c0*/  UPRMT UR6, URZ, 0x654, UR6 ;  /* 0x000006543f067896 */ /* 0x000fe40008000006 */
[----:B------:R-:W-:-:S04]  /*26d0*/  USEL UR7, UR7, 0x2, UP1 ;  /* 0x0000000207077887 */ /* 0x000fc80008800000 */
[----:B------:R-:W-:-:S03]  /*26e0*/  UISETP.GT.U32.AND UP0, UPT, UR7, 0x1, UPT ;  /* 0x000000010700788c */ /* 0x000fc6000bf04070 */
[----:B------:R-:W-:Y:S03]  /*26f0*/  SYNCS.ARRIVE.TRANS64.RED.A1T0 RZ, [UR6], RZ ;  /* 0x000000ffffff79a7 */ /* 0x000fe60008100406 */
[----:B------:R-:W-:-:S13]  /*2700*/  PLOP3.LUT P1, PT, PT, PT, UP0, 0x80, 0x0 ;  /* 0x000000000000781c */ /* 0x000fda0003f2f008 */
[----:B------:R-:W-:Y:S05]  /*2710*/  @P1 BRA `(.L_x_22) ;  /* 0x0000000000041947 */ /* 0x000fea0003800000 */
[----:B------:R-:W-:Y:S01]  /*2720*/  BPT.TRAP 0x1 ;  /* 0x000000040000795c */ /* 0x000fe20000300000 */
.L_x_22:
[C---:B------:R-:W-:Y:S01]  /*2730*/  ISETP.GE.AND P2, PT, R3.reuse, 0x81, PT ;  /* 0x000000810300780c */ /* 0x040fe20003f46270 */
[----:B------:R-:W-:Y:S01]  /*2740*/  VIADD R8, R3, 0x3f ;  /* 0x0000003f03087836 */ /* 0x000fe20000000000 */
[----:B------:R-:W-:Y:S01]  /*2750*/  UMOV UR21, 0x1 ;  /* 0x0000000100157882 */ /* 0x000fe20000000000 */
[----:B------:R-:W-:Y:S01]  /*2760*/  UMOV UR24, 0x2 ;  /* 0x0000000200187882 */ /* 0x000fe20000000000 */
[----:B------:R-:W-:Y:S02]  /*2770*/  IADD3 R0, R0, 0x40, RZ ;  /* 0x0000004000007810 */ /* 0x000fe40007ffe0ff */
[----:B------:R-:W-:-:S04]  /*2780*/  SHF.R.S32.HI R9, RZ, 0x1f, R8 ;  /* 0x0000001fff097819 */ /* 0x000fc80000011408 */
[----:B------:R-:W-:-:S04]  /*2790*/  LEA.HI R9, R9, R8, RZ, 0x6 ;  /* 0x0000000809097211 */ /* 0x000fc800078f30ff */
[----:B------:R-:W-:Y:S01]  /*27a0*/  LEA.HI.SX32 R3, R9, 0xffffffff, 0x1a ;  /* 0xffffffff09037811 */ /* 0x000fe200078fd2ff */
[----:B------:R-:W-:Y:S06]  /*27b0*/  @!P2 BRA `(.L_x_23) ;  /* 0x00000018003ca947 */ /* 0x000fec0003800000 */
[----:B------:R-:W-:Y:S01]  /*27c0*/  IMAD.MOV.U32 R9, RZ, RZ, R4 ;  /* 0x000000ffff097224 */ /* 0x000fe200078e0004 */
[----:B------:R-:W-:Y:S01]  /*27d0*/  MOV R7, RZ ;  /* 0x000000ff00077202 */ /* 0x000fe20000000f00 */
[----:B------:R-:W-:Y:S01]  /*27e0*/  IMAD.MOV.U32 R11, RZ, RZ, R6 ;  /* 0x000000ffff0b7224 */ /* 0x000fe200078e0006 */
[----:B------:R-:W-:Y:S01]  /*27f0*/  UMOV UR24, 0x2 ;  /* 0x0000000200187882 */ /* 0x000fe20000000000 */
[----:B------:R-:W-:Y:S01]  /*2800*/  UMOV UR21, 0x1 ;  /* 0x0000000100157882 */ /* 0x000fe20000000000 */
[----:B------:R-:W-:-:S05]  /*2810*/  ULDC UR25, c[0x0][0x604] ;  /* 0x0001810000197ab9 */ /* 0x000fca0000000800 */
.L_x_34:
[----:B------:R-:W-:-:S13]  /*2820*/  PLOP3.LUT P3, PT, PT, PT, UP1, 0x80, 0x0 ;  /* 0x000000000000781c */ /* 0x000fda0003f6f018 */
[----:B------:R-:W-:Y:S05]  /*2830*/  @!P3 BRA `(.L_x_24) ;  /* 0x000000000004b947 */ /* 0x000fea0003800000 */
[----:B------:R-:W-:Y:S01]  /*2840*/  BPT.TRAP 0x1 ;  /* 0x000000040000795c */ /* 0x000fe20000300000 */
.L_x_24:
[----:B------:R-:W-:Y:S01]  /*2850*/  ULEA UR6, UR24, UR37, 0x3 ;  /* 0x0000002518067291 */ /* 0x000fe2000f8e183f */
[----:B------:R-:W-:-:S08]  /*2860*/  SHF.L.U32 R4, R7, 0x1f, RZ ;  /* 0x0000001f07047819 */ /* 0x000fd000000006ff */
[----:B------:R-:W1:Y:S02]  /*2870*/  SYNCS.PHASECHK.TRANS64.TRYWAIT P2, [UR6+0xe000], R4 ;  /* 0x00e00004ff0075a7 */ /* 0x000e640008040146 */
[----:B-1----:R-:W-:Y:S05]  /*2880*/  @!P2 BRA `(.L_x_25) ;  /* 0x0000005800a8a947 */ /* 0x002fea0003800000 */
.L_x_105:
[----:B------:R-:W-:Y:S01]  /*2890*/  ULEA UR6, UR24, UR22, 0x9 ;  /* 0x0000001618067291 */ /* 0x000fe2000f8e483f */
[----:B------:R-:W-:Y:S01]  /*28a0*/  WARPGROUP.ARRIVE ;  /* 0x00000000000079c5 */ /* 0x000fe20000000000 */
[----:B------:R-:W-:Y:S01]  /*28b0*/  UMOV UR7, 0x40000040 ;  /* 0x4000004000077882 */ /* 0x000fe20000000000 */
[----:B------:R-:W-:Y:S01]  /*28c0*/  UMOV UR11, 0x40000040 ;  /* 0x40000040000b7882 */ /* 0x000fe20000000000 */
[----:B------:R-:W-:Y:S02]  /*28d0*/  UIADD3 UR10, UR6, 0x2, URZ ;  /* 0x00000002060a7890 */ /* 0x000fe4000fffe03f */
[----:B------:R-:W-:Y:S01]  /*28e0*/  UIADD3 UR14, UR6, 0x4, URZ ;  /* 0x00000004060e7890 */ /* 0x000fe2000fffe03f */
[----:B------:R-:W-:Y:S02]  /*28f0*/  UMOV UR15, 0x40000040 ;  /* 0x40000040000f7882 */ /* 0x000fe40000000000 */
[----:B------:R-:W-:Y:S01]  /*2900*/  HGMMA.64x64x16.F32 R24, gdesc[UR4], RZ, !UPT, gsb0 ;  /* 0x00e00000041879f0 */ /* 0x000fe2000c0008ff */
[----:B------:R-:W-:Y:S01]  /*2910*/  UIADD3 UR18, UR6, 0x6, URZ ;  /* 0x0000000606127890 */ /* 0x000fe2000fffe03f */
[----:B------:R-:W-:Y:S01]  /*2920*/  UMOV UR19, 0x40000040 ;  /* 0x4000004000137882 */ /* 0x000fe20000000000 */
[----:B------:R-:W-:-:S04]  /*2930*/  UIADD3 UR24, UR24, 0x1, URZ ;  /* 0x0000000118187890 */ /* 0x000fc8000fffe03f */
[----:B------:R-:W-:-:S04]  /*2940*/  UISETP.NE.AND UP0, UPT, UR24, 0x5, UPT ;  /* 0x000000051800788c */ /* 0x000fc8000bf05270 */
[----:B------:R-:W-:Y:S02]  /*2950*/  USEL UR6, URZ, 0x1, UP0 ;  /* 0x000000013f067887 */ /* 0x000fe40008000000 */
[----:B------:R-:W-:-:S04]  /*2960*/  USEL UR24, UR24, URZ, UP0 ;  /* 0x0000003f18187287 */ /* 0x000fc80008000000 */
[----:B------:R-:W-:Y:S01]  /*2970*/  LOP3.LUT R88, R7, UR6, RZ, 0x3c, !PT ;  /* 0x0000000607587c12 */ /* 0x000fe2000f8e3cff */
        /* <DEDUP_REMOVED lines=10> */
[----:B------:R-:W-:Y:S05]  /*2a20*/  @!P3 BRA `(.L_x_26) ;  /* 0x000000000004b947 */ /* 0x000fea0003800000 */
[----:B------:R-:W-:Y:S01]  /*2a30*/  BPT.TRAP 0x1 ;  /* 0x000000040000795c */ /* 0x000fe20000300000 */
.L_x_26:
[----:B-1----:R-:W-:Y:S01]  /*2a40*/  FMNMX R4, R24, R9, !PT ;  /* 0x0000000918047209 */ /* 0x002fe20007800000 */
[----:B------:R-:W-:Y:S01]  /*2a50*/  ULEA UR6, UR24, UR37, 0x3 ;  /* 0x0000002518067291 */ /* 0x000fe2000f8e183f */
[----:B------:R-:W-:Y:S02]  /*2a60*/  FMNMX R8, R26, R11, !PT ;  /* 0x0000000b1a087209 */ /* 0x000fe40007800000 */
[----:B------:R-:W-:Y:S02]  /*2a70*/  FMNMX R7, R25, R4, !PT ;  /* 0x0000000419077209 */ /* 0x000fe40007800000 */
[----:B------:R-:W-:Y:S02]  /*2a80*/  FMNMX R13, R27, R8, !PT ;  /* 0x000000081b0d7209 */ /* 0x000fe40007800000 */
[----:B------:R-:W-:Y:S02]  /*2a90*/  FMNMX R4, R28, R7, !PT ;  /* 0x000000071c047209 */ /* 0x000fe40007800000 */
[----:B------:R-:W-:-:S02]  /*2aa0*/  FMNMX R8, R30, R13, !PT ;  /* 0x0000000d1e087209 */ /* 0x000fc40007800000 */
[----:B------:R-:W-:Y:S02]  /*2ab0*/  FMNMX R7, R29, R4, !PT ;  /* 0x000000041d077209 */ /* 0x000fe40007800000 */
[----:B------:R-:W-:Y:S02]  /*2ac0*/  FMNMX R13, R31, R8, !PT ;  /* 0x000000081f0d7209 */ /* 0x000fe40007800000 */
[----:B------:R-:W-:Y:S02]  /*2ad0*/  FMNMX R4, R32, R7, !PT ;  /* 0x0000000720047209 */ /* 0x000fe40007800000 */
[----:B------:R-:W-:Y:S02]  /*2ae0*/  FMNMX R8, R34, R13, !PT ;  /* 0x0000000d22087209 */ /* 0x000fe40007800000 */
[----:B------:R-:W-:Y:S02]  /*2af0*/  FMNMX R7, R33, R4, !PT ;  /* 0x0000000421077209 */ /* 0x000fe40007800000 */
[----:B------:R-:W-:-:S02]  /*2b00*/  FMNMX R13, R35, R8, !PT ;  /* 0x00000008230d7209 */ /* 0x000fc40007800000 */
[----:B------:R-:W-:-:S04]  /*2b10*/  FMNMX R4, R36, R7, !PT ;  /* 0x0000000724047209 */ /* 0x000fc80007800000 */
        /* <DEDUP_REMOVED lines=8> */
[----:B------:R-:W-:-:S05]  /*2ba0*/  FMNMX R6, R53, R4, !PT ;  /* 0x0000000435067209 */ /* 0x000fca0007800000 */
[----:B------:R-:W1:Y:S02]  /*2bb0*/  SHFL.BFLY PT, R7, R6, 0x1, 0x1f ;  /* 0x0c201f0006077f89 */ /* 0x000e6400000e0000 */
[----:B-1----:R-:W-:Y:S02]  /*2bc0*/  FMNMX R7, R6, R7, !PT ;  /* 0x0000000706077209 */ /* 0x002fe40007800000 */
[----:B------:R-:W-:-:S03]  /*2bd0*/  FMNMX R6, R38, R13, !PT ;  /* 0x0000000d26067209 */ /* 0x000fc60007800000 */
[----:B------:R-:W1:Y:S01]  /*2be0*/  SHFL.BFLY PT, R4, R7, 0x2, 0x1f ;  /* 0x0c401f0007047f89 */ /* 0x000e6200000e0000 */
[----:B------:R-:W-:-:S04]  /*2bf0*/  FMNMX R13, R39, R6, !PT ;  /* 0x00000006270d7209 */ /* 0x000fc80007800000 */
[----:B------:R-:W-:-:S04]  /*2c00*/  FMNMX R6, R42, R13, !PT ;  /* 0x0000000d2a067209 */ /* 0x000fc80007800000 */
[----:B------:R-:W-:-:S04]  /*2c10*/  FMNMX R13, R43, R6, !PT ;  /* 0x000000062b0d7209 */ /* 0x000fc80007800000 */
[----:B------:R-:W-:-:S04]  /*2c20*/  FMNMX R6, R46, R13, !PT ;  /* 0x0000000d2e067209 */ /* 0x000fc80007800000 */
[----:B------:R-:W-:-:S04]  /*2c30*/  FMNMX R13, R47, R6, !PT ;  /* 0x000000062f0d7209 */ /* 0x000fc80007800000 */
[----:B------:R-:W-:Y:S02]  /*2c40*/  FMNMX R6, R50, R13, !PT ;  /* 0x0000000d32067209 */ /* 0x000fe40007800000 */
[----:B-1----:R-:W-:Y:S02]  /*2c50*/  FMNMX R4, R7, R4, !PT ;  /* 0x0000000407047209 */ /* 0x002fe40007800000 */
[----:B------:R-:W-:Y:S02]  /*2c60*/  FMNMX R13, R51, R6, !PT ;  /* 0x00000006330d7209 */ /* 0x000fe40007800000 */
[----:B------:R-:W-:Y:S02]  /*2c70*/  FSETP.NEU.AND P2, PT, R4, -INF , PT ;  /* 0xff8000000400780b */ /* 0x000fe40003f4d000 */
[----:B------:R-:W-:Y:S02]  /*2c80*/  FMNMX R6, R54, R13, !PT ;  /* 0x0000000d36067209 */ /* 0x000fe40007800000 */
[----:B------:R-:W-:-:S02]  /*2c90*/  FSEL R8, R4, RZ, P2 ;  /* 0x000000ff04087208 */ /* 0x000fc40001000000 */
[----:B------:R-:W-:-:S03]  /*2ca0*/  FMNMX R6, R55, R6, !PT ;  /* 0x0000000637067209 */ /* 0x000fc60007800000 */
[C---:B------:R-:W-:Y:S01]  /*2cb0*/  FMUL R7, R8.reuse, UR25 ;  /* 0x0000001908077c20 */ /* 0x040fe20008400000 */
[----:B------:R-:W-:Y:S01]  /*2cc0*/  FADD R8, -R8, R9 ;  /* 0x0000000908087221 */ /* 0x000fe20000000100 */
[----:B------:R-:W1:Y:S02]  /*2cd0*/  SHFL.BFLY PT, R13, R6, 0x1, 0x1f ;  /* 0x0c201f00060d7f89 */ /* 0x000e6400000e0000 */
[--C-:B------:R-:W-:Y:S01]  /*2ce0*/  FFMA R24, R24, UR25, -R7.reuse ;  /* 0x0000001918187c23 */ /* 0x100fe20008000807 */
[--C-:B------:R-:W-:Y:S01]  /*2cf0*/  FFMA R25, R25, UR25, -R7.reuse ;  /* 0x0000001919197c23 */ /* 0x100fe20008000807 */
[--C-:B------:R-:W-:Y:S01]  /*2d00*/  FFMA R28, R28, UR25, -R7.reuse ;  /* 0x000000191c1c7c23 */ /* 0x100fe20008000807 */
[--C-:B------:R-:W-:Y:S01]  /*2d10*/  FFMA R32, R32, UR25, -R7.reuse ;  /* 0x0000001920207c23 */ /* 0x100fe20008000807 */
[--C-:B------:R-:W-:Y:S01]  /*2d20*/  FFMA R29, R29, UR25, -R7.reuse ;  /* 0x000000191d1d7c23 */ /* 0x100fe20008000807 */
[----:B------:R-:W-:Y:S01]  /*2d30*/  FSETP.GEU.AND P5, PT, R24, -126, PT ;  /* 0xc2fc00001800780b */ /* 0x000fe20003fae000 */
        /* <DEDUP_REMOVED lines=9> */
[--C-:B------:R-:W-:Y:S01]  /*2dd0*/  FFMA R44, R44, UR25, -R7.reuse ;  /* 0x000000192c2c7c23 */ /* 0x100fe20008000807 */
[--C-:B------:R-:W-:Y:S01]  /*2de0*/  FFMA R45, R45, UR25, -R7.reuse ;  /* 0x000000192d2d7c23 */ /* 0x100fe20008000807 */
[--C-:B------:R-:W-:Y:S01]  /*2df0*/  FFMA R48, R48, UR25, -R7.reuse ;  /* 0x0000001930307c23 */ /* 0x100fe20008000807 */
[----:B------:R-:W-:Y:S01]  /*2e00*/  @!P5 FMUL R24, R24, 0.5 ;  /* 0x3f0000001818d820 */ /* 0x000fe20000400000 */
[--C-:B------:R-:W-:Y:S01]  /*2e10*/  FFMA R49, R49, UR25, -R7.reuse ;  /* 0x0000001931317c23 */ /* 0x100fe20008000807 */
[----:B------:R-:W-:Y:S01]  /*2e20*/  @!P3 FMUL R25, R25, 0.5 ;  /* 0x3f0000001919b820 */ /* 0x000fe20000400000 */
[--C-:B------:R-:W-:Y:S01]  /*2e30*/  FFMA R52, R52, UR25, -R7.reuse ;  /* 0x0000001934347c23 */ /* 0x100fe20008000807 */
[----:B------:R-:W-:Y:S01]  /*2e40*/  @!P2 FMUL R28, R28, 0.5 ;  /* 0x3f0000001c1ca820 */ /* 0x000fe20000400000 */
[----:B-1----:R-:W-:Y:S01]  /*2e50*/  FMNMX R6, R6, R13, !PT ;  /* 0x0000000d06067209 */ /* 0x002fe20007800000 */
[----:B------:R-:W1:Y:S01]  /*2e60*/  MUFU.EX2 R24, R24 ;  /* 0x0000001800187308 */ /* 0x000e620000000800 */
[----:B------:R-:W-:Y:S01]  /*2e70*/  @!P6 FMUL R32, R32, 0.5 ;  /* 0x3f0000002020e820 */ /* 0x000fe20000400000 */
[----:B------:R-:W-:Y:S01]  /*2e80*/  @!P4 FMUL R29, R29, 0.5 ;  /* 0x3f0000001d1dc820 */ /* 0x000fe20000400000 */
[----:B------:R-:W-:Y:S01]  /*2e90*/  FFMA R53, R53, UR25, -R7 ;  /* 0x0000001935357c23 */ /* 0x000fe20008000807 */
[----:B------:R-:W2:Y:S01]  /*2ea0*/  SHFL.BFLY PT, R17, R6, 0x2, 0x1f ;  /* 0x0c401f0006117f89 */ /* 0x000ea200000e0000 */
[----:B------:R-:W-:-:S03]  /*2eb0*/  FMUL R8, R8, UR25 ;  /* 0x0000001908087c20 */ /* 0x000fc60008400000 */
[----:B------:R-:W3:Y:S08]  /*2ec0*/  MUFU.EX2 R25, R25 ;  /* 0x0000001900197308 */ /* 0x000ef00000000800 */
[----:B------:R-:W4:Y:S01]  /*2ed0*/  MUFU.EX2 R28, R28 ;  /* 0x0000001c001c7308 */ /* 0x000f220000000800 */
[----:B-1----:R-:W-:Y:S01]  /*2ee0*/  @!P5 FMUL R24, R24, R24 ;  /* 0x000000181818d220 */ /* 0x002fe20000400000 */
[----:B------:R-:W-:-:S06]  /*2ef0*/  FSETP.GEU.AND P5, PT, R33, -126, PT ;  /* 0xc2fc00002100780b */ /* 0x000fcc0003fae000 */
[----:B------:R-:W1:Y:S01]  /*2f00*/  MUFU.EX2 R32, R32 ;  /* 0x0000002000207308 */ /* 0x000e620000000800 */
[----:B---3--:R-:W-:Y:S01]  /*2f10*/  @!P3 FMUL R25, R25, R25 ;  /* 0x000000191919b220 */ /* 0x008fe20000400000 */
[----:B------:R-:W-:Y:S02]  /*2f20*/  FSETP.GEU.AND P3, PT, R36, -126, PT ;  /* 0xc2fc00002400780b */ /* 0x000fe40003f6e000 */
[----:B--2---:R-:W-:-:S03]  /*2f30*/  FMNMX R6, R6, R17, !PT ;  /* 0x0000001106067209 */ /* 0x004fc60007800000 */
[----:B------:R-:W-:Y:S01]  /*2f40*/  @!P5 FMUL R33, R33, 0.5 ;  /* 0x3f0000002121d820 */ /* 0x000fe20000400000 */
[----:B------:R-:W2:Y:S01]  /*2f50*/  MUFU.EX2 R29, R29 ;  /* 0x0000001d001d7308 */ /* 0x000ea20000000800 */
[----:B----4-:R-:W-:Y:S01]  /*2f60*/  @!P2 FMUL R28, R28, R28 ;  /* 0x0000001c1c1ca220 */ /* 0x010fe20000400000 */
[----:B------:R-:W-:-:S05]  /*2f70*/  FSETP.GEU.AND P2, PT, R37, -126, PT ;  /* 0xc2fc00002500780b */ /* 0x000fca0003f4e000 */
[----:B------:R-:W-:Y:S01]  /*2f80*/  @!P3 FMUL R36, R36, 0.5 ;  /* 0x3f0000002424b820 */ /* 0x000fe20000400000 */
[----:B------:R-:W3:Y:S01]  /*2f90*/  MUFU.EX2 R33, R33 ;  /* 0x0000002100217308 */ /* 0x000ee20000000800 */
[----:B-1----:R-:W-:Y:S01]  /*2fa0*/  @!P6 FMUL R32, R32, R32 ;  /* 0x000000202020e220 */ /* 0x002fe20000400000 */
[----:B------:R-:W-:-:S05]  /*2fb0*/  FSETP.GEU.AND P6, PT, R41, -126, PT ;  /* 0xc2fc00002900780b */ /* 0x000fca0003fce000 */
[----:B------:R-:W-:Y:S01]  /*2fc0*/  @!P2 FMUL R37, R37, 0.5 ;  /* 0x3f0000002525a820 */ /* 0x000fe20000400000 */
[----:B------:R-:W1:Y:S01]  /*2fd0*/  MUFU.EX2 R36, R36 ;  /* 0x0000002400247308 */ /* 0x000e620000000800 */
[----:B--2---:R-:W-:Y:S01]  /*2fe0*/  @!P4 FMUL R29, R29, R29 ;  /* 0x0000001d1d1dc220 */ /* 0x004fe20000400000 */
[----:B------:R-:W-:-:S05]  /*2ff0*/  FSETP.GEU.AND P4, PT, R40, -126, PT ;  /* 0xc2fc00002800780b */ /* 0x000fca0003f8e000 */
[----:B------:R-:W-:Y:S01]  /*3000*/  @!P6 FMUL R41, R41, 0.5 ;  /* 0x3f0000002929e820 */ /* 0x000fe20000400000 */
[----:B------:R-:W2:Y:S01]  /*3010*/  MUFU.EX2 R37, R37 ;  /* 0x0000002500257308 */ /* 0x000ea20000000800 */
[----:B---3--:R-:W-:Y:S01]  /*3020*/  @!P5 FMUL R33, R33, R33 ;  /* 0x000000212121d220 */ /* 0x008fe20000400000 */
        /* <DEDUP_REMOVED lines=12> */
[----:B------:R-:W-:-:S03]  /*30f0*/  FSETP.NEU.AND P6, PT, R6, -INF , PT ;  /* 0xff8000000600780b */ /* 0x000fc60003fcd000 */
[----:B------:R-:W-:Y:S01]  /*3100*/  FADD R9, R25, R10 ;  /* 0x0000000a19097221 */ /* 0x000fe20000000000 */
[----:B------:R-:W-:Y:S01]  /*3110*/  FSEL R18, R6, RZ, P6 ;  /* 0x000000ff06127208 */ /* 0x000fe20003000000 */
[----:B------:R-:W-:Y:S01]  /*3120*/  @!P2 FMUL R48, R48, 0.5 ;  /* 0x3f0000003030a820 */ /* 0x000fe20000400000 */
[----:B------:R-:W3:Y:S01]  /*3130*/  MUFU.EX2 R12, R45 ;  /* 0x0000002d000c7308 */ /* 0x000ee20000000800 */
[----:B-1----:R-:W-:Y:S01]  /*3140*/  @!P4 FMUL R13, R13, R13 ;  /* 0x0000000d0d0dc220 */ /* 0x002fe20000400000 */
[----:B------:R-:W-:Y:S01]  /*3150*/  FSETP.GEU.AND P4, PT, R49, -126, PT ;  /* 0xc2fc00003100780b */ /* 0x000fe20003f8e000 */
[----:B------:R-:W-:Y:S01]  /*3160*/  FMUL R19, R18, UR25 ;  /* 0x0000001912137c20 */ /* 0x000fe20008400000 */
[----:B------:R-:W-:Y:S01]  /*3170*/  FSETP.GEU.AND P6, PT, R52, -126, PT ;  /* 0xc2fc00003400780b */ /* 0x000fe20003fce000 */
[----:B------:R-:W-:Y:S01]  /*3180*/  FADD R18, -R18, R11 ;  /* 0x0000000b12127221 */ /* 0x000fe20000000100 */
[----:B------:R-:W-:Y:S01]  /*3190*/  FADD R11, R24, R13 ;  /* 0x0000000d180b7221 */ /* 0x000fe20000000000 */
[--C-:B------:R-:W-:Y:S01]  /*31a0*/  FFMA R26, R26, UR25, -R19.reuse ;  /* 0x000000191a1a7c23 */ /* 0x100fe20008000813 */
[----:B------:R-:W1:Y:S01]  /*31b0*/  MUFU.EX2 R17, R48 ;  /* 0x0000003000117308 */ /* 0x000e620000000800 */
[----:B--2---:R-:W-:Y:S01]  /*31c0*/  @!P5 FMUL R15, R15, R15 ;  /* 0x0000000f0f0fd220 */ /* 0x004fe20000400000 */
[----:B------:R-:W-:Y:S01]  /*31d0*/  FSETP.GEU.AND P5, PT, R53, -126, PT ;  /* 0xc2fc00003500780b */ /* 0x000fe20003fae000 */
[--C-:B------:R-:W-:Y:S01]  /*31e0*/  FFMA R20, R27, UR25, -R19.reuse ;  /* 0x000000191b147c23 */ /* 0x100fe20008000813 */
[--C-:B------:R-:W-:Y:S01]  /*31f0*/  FFMA R21, R30, UR25, -R19.reuse ;  /* 0x000000191e157c23 */ /* 0x100fe20008000813 */
[--C-:B------:R-:W-:Y:S01]  /*3200*/  FFMA R22, R31, UR25, -R19.reuse ;  /* 0x000000191f167c23 */ /* 0x100fe20008000813 */
[--C-:B------:R-:W-:Y:S01]  /*3210*/  FFMA R23, R34, UR25, -R19.reuse ;  /* 0x0000001922177c23 */ /* 0x100fe20008000813 */
[----:B------:R-:W-:Y:S01]  /*3220*/  @!P4 FMUL R49, R49, 0.5 ;  /* 0x3f0000003131c820 */ /* 0x000fe20000400000 */
[--C-:B------:R-:W-:Y:S01]  /*3230*/  FFMA R42, R42, UR25, -R19.reuse ;  /* 0x000000192a2a7c23 */ /* 0x100fe20008000813 */
[----:B---3--:R-:W-:Y:S01]  /*3240*/  @!P3 FMUL R12, R12, R12 ;  /* 0x0000000c0c0cb220 */ /* 0x008fe20000400000 */
[----:B------:R-:W-:Y:S01]  /*3250*/  FSETP.GEU.AND P3, PT, R26, -126, PT ;  /* 0xc2fc00001a00780b */ /* 0x000fe20003f6e000 */
[----:B------:R-:W2:Y:S01]  /*3260*/  MUFU.EX2 R14, R49 ;  /* 0x00000031000e7308 */ /* 0x000ea20000000800 */
[----:B------:R-:W-:Y:S01]  /*3270*/  @!P6 FMUL R52, R52, 0.5 ;  /* 0x3f0000003434e820 */ /* 0x000fe20000400000 */
[--C-:B------:R-:W-:Y:S01]  /*3280*/  FFMA R43, R43, UR25, -R19.reuse ;  /* 0x000000192b2b7c23 */ /* 0x100fe20008000813 */
[--C-:B------:R-:W-:Y:S01]  /*3290*/  FFMA R46, R46, UR25, -R19.reuse ;  /* 0x000000192e2e7c23 */ /* 0x100fe20008000813 */
[----:B------:R-:W-:Y:S01]  /*32a0*/  @!P5 FMUL R53, R53, 0.5 ;  /* 0x3f0000003535d820 */ /* 0x000fe20000400000 */
[--C-:B------:R-:W-:Y:S01]  /*32b0*/  FFMA R47, R47, UR25, -R19.reuse ;  /* 0x000000192f2f7c23 */ /* 0x100fe20008000813 */
[----:B-1----:R-:W-:Y:S01]  /*32c0*/  @!P2 FMUL R17, R17, R17 ;  /* 0x000000111111a220 */ /* 0x002fe20000400000 */
[----:B------:R-:W-:Y:S01]  /*32d0*/  FSETP.GEU.AND P2, PT, R20, -126, PT ;  /* 0xc2fc00001400780b */ /* 0x000fe20003f4e000 */
[----:B------:R-:W1:Y:S01]  /*32e0*/  MUFU.EX2 R7, R52 ;  /* 0x0000003400077308 */ /* 0x000e620000000800 */
[--C-:B------:R-:W-:Y:S01]  /*32f0*/  FFMA R50, R50, UR25, -R19.reuse ;  /* 0x0000001932327c23 */ /* 0x100fe20008000813 */
[--C-:B------:R-:W-:Y:S01]  /*3300*/  FFMA R51, R51, UR25, -R19.reuse ;  /* 0x0000001933337c23 */ /* 0x100fe20008000813 */
[--C-:B------:R-:W-:Y:S01]  /*3310*/  FFMA R54, R54, UR25, -R19.reuse ;  /* 0x0000001936367c23 */ /* 0x100fe20008000813 */
[----:B------:R-:W-:Y:S01]  /*3320*/  @!P3 FMUL R26, R26, 0.5 ;  /* 0x3f0000001a1ab820 */ /* 0x000fe20000400000 */
[----:B------:R-:W-:Y:S01]  /*3330*/  FFMA R55, R55, UR25, -R19 ;  /* 0x0000001937377c23 */ /* 0x000fe20008000813 */
[----:B------:R-:W-:-:S02]  /*3340*/  F2FP.F16.F32.PACK_AB R24, R25, R24 ;  /* 0x000000181918723e */ /* 0x000fc400000000ff */
[----:B------:R-:W3:Y:S01]  /*3350*/  MUFU.EX2 R16, R53 ;  /* 0x0000003500107308 */ /* 0x000ee20000000800 */
[----:B--2---:R-:W-:Y:S01]  /*3360*/  @!P4 FMUL R14, R14, R14 ;  /* 0x0000000e0e0ec220 */ /* 0x004fe20000400000 */
[----:B------:R-:W-:Y:S02]  /*3370*/  FSETP.GEU.AND P4, PT, R21, -126, PT ;  /* 0xc2fc00001500780b */ /* 0x000fe40003f8e000 */
[----:B------:R-:W-:-:S04]  /*3380*/  @!P2 FMUL R20, R20, 0.5 ;  /* 0x3f0000001414a820 */ /* 0x000fc80000400000 */
[----:B------:R2:W4:Y:S01]  /*3390*/  MUFU.EX2 R27, R26 ;  /* 0x0000001a001b7308 */ /* 0x0005220000000800 */
[----:B-1----:R-:W-:Y:S01]  /*33a0*/  @!P6 FMUL R7, R7, R7 ;  /* 0x000000070707e220 */ /* 0x002fe20000400000 */
[----:B------:R-:W-:-:S05]  /*33b0*/  FSETP.GEU.AND P6, PT, R22, -126, PT ;  /* 0xc2fc00001600780b */ /* 0x000fca0003fce000 */
[----:B------:R-:W-:Y:S01]  /*33c0*/  @!P4 FMUL R21, R21, 0.5 ;  /* 0x3f0000001515c820 */ /* 0x000fe20000400000 */
[----:B------:R1:W5:Y:S01]  /*33d0*/  MUFU.EX2 R30, R20 ;  /* 0x00000014001e7308 */ /* 0x0003620000000800 */
[----:B--2---:R-:W-:Y:S01]  /*33e0*/  FFMA R26, R35, UR25, -R19 ;  /* 0x00000019231a7c23 */ /* 0x004fe20008000813 */
[----:B---3--:R-:W-:Y:S01]  /*33f0*/  @!P5 FMUL R16, R16, R16 ;  /* 0x000000101010d220 */ /* 0x008fe20000400000 */
[----:B------:R-:W-:-:S04]  /*3400*/  FSETP.GEU.AND P5, PT, R23, -126, PT ;  /* 0xc2fc00001700780b */ /* 0x000fc80003fae000 */
[----:B------:R-:W-:Y:S01]  /*3410*/  @!P6 FMUL R22, R22, 0.5 ;  /* 0x3f0000001616e820 */ /* 0x000fe20000400000 */
[----:B------:R2:W3:Y:S01]  /*3420*/  MUFU.EX2 R31, R21 ;  /* 0x00000015001f7308 */ /* 0x0004e20000000800 */
[----:B----4-:R-:W-:Y:S01]  /*3430*/  @!P3 FMUL R27, R27, R27 ;  /* 0x0000001b1b1bb220 */ /* 0x010fe20000400000 */
[----:B------:R-:W-:Y:S01]  /*3440*/  FSETP.GEU.AND P3, PT, R26, -126, PT ;  /* 0xc2fc00001a00780b */ /* 0x000fe20003f6e000 */
[----:B-1----:R-:W-:-:S05]  /*3450*/  FFMA R20, R38, UR25, -R19 ;  /* 0x0000001926147c23 */ /* 0x002fca0008000813 */
[----:B------:R-:W-:Y:S01]  /*3460*/  @!P5 FMUL R23, R23, 0.5 ;  /* 0x3f0000001717d820 */ /* 0x000fe20000400000 */
[----:B--2---:R-:W-:Y:S01]  /*3470*/  FFMA R21, R39, UR25, -R19 ;  /* 0x0000001927157c23 */ /* 0x004fe20008000813 */
[----:B-----5:R-:W-:Y:S01]  /*3480*/  @!P2 FMUL R30, R30, R30 ;  /* 0x0000001e1e1ea220 */ /* 0x020fe20000400000 */
[----:B------:R-:W-:Y:S01]  /*3490*/  FSETP.GEU.AND P2, PT, R20, -126, PT ;  /* 0xc2fc00001400780b */ /* 0x000fe20003f4e000 */
[----:B------:R1:W2:Y:S01]  /*34a0*/  MUFU.EX2 R34, R22 ;  /* 0x0000001600227308 */ /* 0x0002a20000000800 */
[----:B------:R-:W-:Y:S02]  /*34b0*/  FADD R19, R29, R12 ;  /* 0x0000000c1d137221 */ /* 0x000fe40000000000 */
[----:B------:R-:W-:Y:S01]  /*34c0*/  @!P3 FMUL R26, R26, 0.5 ;  /* 0x3f0000001a1ab820 */ /* 0x000fe20000400000 */
[----:B------:R-:W-:Y:S01]  /*34d0*/  F2FP.F16.F32.PACK_AB R25, R30, R27 ;  /* 0x0000001b1e19723e */ /* 0x000fe200000000ff */
[----:B---3--:R-:W-:Y:S01]  /*34e0*/  @!P4 FMUL R31, R31, R31 ;  /* 0x0000001f1f1fc220 */ /* 0x008fe20000400000 */
[----:B------:R-:W-:-:S02]  /*34f0*/  FSETP.GEU.AND P4, PT, R21, -126, PT ;  /* 0xc2fc00001500780b */ /* 0x000fc40003f8e000 */
[----:B------:R-:W3:Y:S01]  /*3500*/  MUFU.EX2 R35, R23 ;  /* 0x0000001700237308 */ /* 0x000ee20000000800 */
[----:B-1----:R-:W-:-:S03]  /*3510*/  FADD R22, R37, R16 ;  /* 0x0000001025167221 */ /* 0x002fc60000000000 */
[----:B------:R-:W-:Y:S01]  /*3520*/  @!P2 FMUL R20, R20, 0.5 ;  /* 0x3f0000001414a820 */ /* 0x000fe20000400000 */
[----:B------:R-:W-:-:S03]  /*3530*/  FADD R22, R19, R22 ;  /* 0x0000001613167221 */ /* 0x000fc60000000000 */
[----:B------:R1:W4:Y:S01]  /*3540*/  MUFU.EX2 R38, R26 ;  /* 0x0000001a00267308 */ /* 0x0003220000000800 */
[----:B--2---:R-:W-:Y:S01]  /*3550*/  @!P6 FMUL R34, R34, R34 ;  /* 0x000000222222e220 */ /* 0x004fe20000400000 */
[----:B------:R-:W-:Y:S01]  /*3560*/  FSETP.GEU.AND P6, PT, R42, -126, PT ;  /* 0xc2fc00002a00780b */ /* 0x000fe20003fce000 */
[----:B------:R-:W-:-:S05]  /*3570*/  @!P4 FMUL R21, R21, 0.5 ;  /* 0x3f0000001515c820 */ /* 0x000fca0000400000 */
[----:B------:R2:W5:Y:S01]  /*3580*/  MUFU.EX2 R39, R20 ;  /* 0x0000001400277308 */ /* 0x0005620000000800 */
[----:B---3--:R-:W-:Y:S01]  /*3590*/  @!P5 FMUL R35, R35, R35 ;  /* 0x000000232323d220 */ /* 0x008fe20000400000 */
[----:B------:R-:W-:Y:S01]  /*35a0*/  FSETP.GEU.AND P5, PT, R43, -126, PT ;  /* 0xc2fc00002b00780b */ /* 0x000fe20003fae000 */
[----:B-1----:R-:W-:Y:S01]  /*35b0*/  FMUL R26, R18, UR25 ;  /* 0x00000019121a7c20 */ /* 0x002fe20008400000 */
[----:B------:R-:W-:-:S03]  /*35c0*/  FADD R18, R33, R14 ;  /* 0x0000000e21127221 */ /* 0x000fc60000000000 */
[----:B------:R-:W-:Y:S01]  /*35d0*/  @!P6 FMUL R42, R42, 0.5 ;  /* 0x3f0000002a2ae820 */ /* 0x000fe20000400000 */
[----:B------:R1:W3:Y:S01]  /*35e0*/  MUFU.EX2 R40, R21 ;  /* 0x0000001500287308 */ /* 0x0002e20000000800 */
[----:B----4-:R-:W-:Y:S01]  /*35f0*/  @!P3 FMUL R38, R38, R38 ;  /* 0x000000262626b220 */ /* 0x010fe20000400000 */
[----:B------:R-:W-:Y:S01]  /*3600*/  FSETP.GEU.AND P3, PT, R46, -126, PT ;  /* 0xc2fc00002e00780b */ /* 0x000fe20003f6e000 */
[----:B------:R-:W-:Y:S01]  /*3610*/  FADD R23, R9, R18 ;  /* 0x0000001209177221 */ /* 0x000fe20000000000 */
[----:B--2---:R-:W-:Y:S01]  /*3620*/  FADD R20, R32, R17 ;  /* 0x0000001120147221 */ /* 0x004fe20000000000 */
[----:B------:R-:W-:Y:S02]  /*3630*/  FADD R18, R28, R15 ;  /* 0x0000000f1c127221 */ /* 0x000fe40000000000 */
[----:B------:R-:W-:Y:S01]  /*3640*/  @!P5 FMUL R43, R43, 0.5 ;  /* 0x3f0000002b2bd820 */ /* 0x000fe20000400000 */
[----:B------:R-:W2:Y:S01]  /*3650*/  MUFU.EX2 R42, R42 ;  /* 0x0000002a002a7308 */ /* 0x000ea20000000800 */
[----:B-----5:R-:W-:Y:S01]  /*3660*/  @!P2 FMUL R39, R39, R39 ;  /* 0x000000272727a220 */ /* 0x020fe20000400000 */
[----:B------:R-:W-:Y:S01]  /*3670*/  FSETP.GEU.AND P2, PT, R47, -126, PT ;  /* 0xc2fc00002f00780b */ /* 0x000fe20003f4e000 */
[----:B-1----:R-:W-:Y:S01]  /*3680*/  FADD R21, R36, R7 ;  /* 0x0000000724157221 */ /* 0x002fe20000000000 */
[----:B------:R-:W-:Y:S01]  /*3690*/  FADD R11, R11, R20 ;  /* 0x000000140b0b7221 */ /* 0x000fe20000000000 */
[----:B------:R-:W-:-:S02]  /*36a0*/  FADD R22, R23, R22 ;  /* 0x0000001617167221 */ /* 0x000fc40000000000 */
[----:B------:R-:W-:Y:S01]  /*36b0*/  @!P3 FMUL R46, R46, 0.5 ;  /* 0x3f0000002e2eb820 */ /* 0x000fe20000400000 */
[----:B------:R-:W1:Y:S01]  /*36c0*/  MUFU.EX2 R43, R43 ;  /* 0x0000002b002b7308 */ /* 0x000e620000000800 */
[----:B---3--:R-:W-:Y:S01]  /*36d0*/  @!P4 FMUL R40, R40, R40 ;  /* 0x000000282828c220 */ /* 0x008fe20000400000 */
[----:B------:R-:W-:Y:S01]  /*36e0*/  FSETP.GEU.AND P4, PT, R50, -126, PT ;  /* 0xc2fc00003200780b */ /* 0x000fe20003f8e000 */
[----:B------:R-:W-:-:S04]  /*36f0*/  FADD R18, R18, R21 ;  /* 0x0000001512127221 */ /* 0x000fc80000000000 */
[----:B------:R-:W-:Y:S01]  /*3700*/  @!P2 FMUL R47, R47, 0.5 ;  /* 0x3f0000002f2fa820 */ /* 0x000fe20000400000 */
[----:B------:R-:W3:Y:S01]  /*3710*/  MUFU.EX2 R46, R46 ;  /* 0x0000002e002e7308 */ /* 0x000ee20000000800 */
[----:B--2---:R-:W-:Y:S01]  /*3720*/  @!P6 FMUL R42, R42, R42 ;  /* 0x0000002a2a2ae220 */ /* 0x004fe20000400000 */
[----:B------:R-:W-:Y:S01]  /*3730*/  FSETP.GEU.AND P6, PT, R51, -126, PT ;  /* 0xc2fc00003300780b */ /* 0x000fe20003fce000 */
[----:B------:R-:W-:Y:S02]  /*3740*/  FADD R11, R11, R18 ;  /* 0x000000120b0b7221 */ /* 0x000fe40000000000 */
[----:B------:R-:W-:Y:S01]  /*3750*/  FADD R19, R27, R42 ;  /* 0x0000002a1b137221 */ /* 0x000fe20000000000 */
[----:B------:R-:W-:Y:S01]  /*3760*/  F2FP.F16.F32.PACK_AB R27, R34, R31 ;  /* 0x0000001f221b723e */ /* 0x000fe200000000ff */
[----:B------:R-:W-:Y:S01]  /*3770*/  @!P4 FMUL R50, R50, 0.5 ;  /* 0x3f0000003232c820 */ /* 0x000fe20000400000 */
[----:B------:R-:W2:Y:S01]  /*3780*/  MUFU.EX2 R47, R47 ;  /* 0x0000002f002f7308 */ /* 0x000ea20000000800 */
[----:B-1----:R-:W-:Y:S01]  /*3790*/  @!P5 FMUL R43, R43, R43 ;  /* 0x0000002b2b2bd220 */ /* 0x002fe20000400000 */
[----:B------:R-:W-:Y:S01]  /*37a0*/  FSETP.GEU.AND P5, PT, R54, -126, PT ;  /* 0xc2fc00003600780b */ /* 0x000fe20003fae000 */
[----:B------:R-:W-:Y:S01]  /*37b0*/  FADD R22, R11, R22 ;  /* 0x000000160b167221 */ /* 0x000fe20000000000 */
[----:B------:R-:W-:Y:S01]  /*37c0*/  SHF.L.U32 R11, R88, 0x1f, RZ ;  /* 0x0000001f580b7819 */ /* 0x000fe200000006ff */
[----:B------:R-:W-:Y:S01]  /*37d0*/  FADD R20, R30, R43 ;  /* 0x0000002b1e147221 */ /* 0x000fe20000000000 */
[----:B------:R-:W-:Y:S01]  /*37e0*/  F2FP.F16.F32.PACK_AB R30, R37, R36 ;  /* 0x00000024251e723e */ /* 0x000fe200000000ff */
[----:B------:R-:W-:Y:S01]  /*37f0*/  @!P6 FMUL R51, R51, 0.5 ;  /* 0x3f0000003333e820 */ /* 0x000fe20000400000 */
[----:B------:R-:W1:Y:S01]  /*3800*/  MUFU.EX2 R50, R50 ;  /* 0x0000003200327308 */ /* 0x000e620000000800 */
[----:B---3--:R-:W-:Y:S01]  /*3810*/  @!P3 FMUL R46, R46, R46 ;  /* 0x0000002e2e2eb220 */ /* 0x008fe20000400000 */
[----:B------:R-:W-:-:S02]  /*3820*/  FSETP.GEU.AND P3, PT, R55, -126, PT ;  /* 0xc2fc00003700780b */ /* 0x000fc40003f6e000 */
[----:B------:R-:W-:Y:S01]  /*3830*/  F2FP.F16.F32.PACK_AB R36, R14, R17 ;  /* 0x000000110e24723e */ /* 0x000fe200000000ff */
[----:B------:R-:W-:Y:S01]  /*3840*/  FADD R21, R31, R46 ;  /* 0x0000002e1f157221 */ /* 0x000fe20000000000 */
[----:B------:R-:W-:Y:S01]  /*3850*/  F2FP.F16.F32.PACK_AB R31, R40, R39 ;  /* 0x00000027281f723e */ /* 0x000fe200000000ff */
[----:B------:R-:W-:Y:S01]  /*3860*/  @!P5 FMUL R54, R54, 0.5 ;  /* 0x3f0000003636d820 */ /* 0x000fe20000400000 */
[----:B------:R-:W3:Y:S01]  /*3870*/  MUFU.EX2 R51, R51 ;  /* 0x0000003300337308 */ /* 0x000ee20000000800 */
[----:B--2---:R-:W-:Y:S01]  /*3880*/  @!P2 FMUL R47, R47, R47 ;  /* 0x0000002f2f2fa220 */ /* 0x004fe20000400000 */
[----:B------:R-:W-:-:S03]  /*3890*/  FSETP.GEU.AND P2, PT, R8, -126, PT ;  /* 0xc2fc00000800780b */ /* 0x000fc60003f4e000 */
[----:B------:R-:W-:Y:S01]  /*38a0*/  FADD R41, R34, R47 ;  /* 0x0000002f22297221 */ /* 0x000fe20000000000 */
[----:B------:R-:W-:Y:S01]  /*38b0*/  F2FP.F16.F32.PACK_AB R34, R12, R15 ;  /* 0x0000000f0c22723e */ /* 0x000fe200000000ff */
[----:B------:R-:W-:Y:S01]  /*38c0*/  @!P3 FMUL R55, R55, 0.5 ;  /* 0x3f0000003737b820 */ /* 0x000fe20000400000 */
[----:B------:R-:W2:Y:S01]  /*38d0*/  MUFU.EX2 R54, R54 ;  /* 0x0000003600367308 */ /* 0x000ea20000000800 */
[----:B-1----:R-:W-:Y:S01]  /*38e0*/  @!P4 FMUL R50, R50, R50 ;  /* 0x000000323232c220 */ /* 0x002fe20000400000 */
[----:B------:R-:W-:-:S03]  /*38f0*/  FSETP.GEU.AND P4, PT, R26, -126, PT ;  /* 0xc2fc00001a00780b */ /* 0x000fc60003f8e000 */
[----:B------:R-:W-:Y:S02]  /*3900*/  FADD R44, R35, R50 ;  /* 0x00000032232c7221 */ /* 0x000fe40000000000 */
[----:B------:R-:W-:Y:S01]  /*3910*/  @!P2 FMUL R8, R8, 0.5 ;  /* 0x3f0000000808a820 */ /* 0x000fe20000400000 */
[----:B------:R-:W1:Y:S01]  /*3920*/  MUFU.EX2 R55, R55 ;  /* 0x0000003700377308 */ /* 0x000e620000000800 */
[----:B---3--:R-:W-:Y:S01]  /*3930*/  @!P6 FMUL R51, R51, R51 ;  /* 0x000000333333e220 */ /* 0x008fe20000400000 */
[----:B------:R-:W-:-:S03]  /*3940*/  FADD R19, R19, R44 ;  /* 0x0000002c13137221 */ /* 0x000fc60000000000 */
[----:B------:R-:W-:Y:S01]  /*3950*/  FADD R45, R38, R51 ;  /* 0x00000033262d7221 */ /* 0x000fe20000000000 */
[----:B------:R-:W-:Y:S01]  /*3960*/  F2FP.F16.F32.PACK_AB R37, R51, R50 ;  /* 0x000000323325723e */ /* 0x000fe200000000ff */
[----:B------:R-:W-:Y:S01]  /*3970*/  @!P4 FMUL R26, R26, 0.5 ;  /* 0x3f0000001a1ac820 */ /* 0x000fe20000400000 */
[----:B------:R-:W3:Y:S01]  /*3980*/  MUFU.EX2 R9, R8 ;  /* 0x0000000800097308 */ /* 0x000ee20000000800 */
[----:B--2---:R-:W-:Y:S01]  /*3990*/  @!P5 FMUL R54, R54, R54 ;  /* 0x000000363636d220 */ /* 0x004fe20000400000 */
[----:B------:R-:W-:-:S06]  /*39a0*/  FADD R20, R20, R45 ;  /* 0x0000002d14147221 */ /* 0x000fcc0000000000 */
[----:B------:R2:W4:Y:S01]  /*39b0*/  MUFU.EX2 R8, R26 ;  /* 0x0000001a00087308 */ /* 0x0005220000000800 */
[----:B-1----:R-:W-:-:S04]  /*39c0*/  @!P3 FMUL R55, R55, R55 ;  /* 0x000000373737b220 */ /* 0x002fc80000400000 */
[----:B------:R-:W-:Y:S01]  /*39d0*/  FADD R48, R40, R55 ;  /* 0x0000003728307221 */ /* 0x000fe20000000000 */
[----:B--2---:R-:W-:-:S03]  /*39e0*/  FADD R26, R39, R54 ;  /* 0x00000036271a7221 */ /* 0x004fc60000000000 */
[----:B------:R-:W-:Y:S01]  /*39f0*/  FADD R41, R41, R48 ;  /* 0x0000003029297221 */ /* 0x000fe20000000000 */
[----:B---3--:R-:W-:Y:S01]  /*3a00*/  @!P2 FMUL R9, R9, R9 ;  /* 0x000000090909a220 */ /* 0x008fe20000400000 */
[----:B------:R1:W2:Y:S01]  /*3a10*/  SYNCS.PHASECHK.TRANS64.TRYWAIT P2, [UR6+0xe000], R11 ;  /* 0x00e0000bff0075a7 */ /* 0x0002a20008040146 */
[----:B------:R-:W-:Y:S01]  /*3a20*/  FADD R26, R21, R26 ;  /* 0x0000001a151a7221 */ /* 0x000fe20000000000 */
[----:B------:R-:W-:Y:S01]  /*3a30*/  FADD R20, R20, R41 ;  /* 0x0000002914147221 */ /* 0x000fe20000000000 */
[----:B------:R-:W-:Y:S01]  /*3a40*/  FFMA R2, R9, R2, R22 ;  /* 0x0000000209027223 */ /* 0x000fe20000000016 */
[-C--:B------:R-:W-:Y:S01]  /*3a50*/  FMUL R56, R56, R9.reuse ;  /* 0x0000000938387220 */ /* 0x080fe20000400000 */
[----:B------:R-:W-:Y:S01]  /*3a60*/  FADD R19, R19, R26 ;  /* 0x0000001a13137221 */ /* 0x000fe20000000000 */
[----:B----4-:R-:W-:Y:S01]  /*3a70*/  @!P4 FMUL R8, R8, R8 ;  /* 0x000000080808c220 */ /* 0x010fe20000400000 */
[----:B------:R-:W-:Y:S01]  /*3a80*/  F2FP.F16.F32.PACK_AB R26, R29, R28 ;  /* 0x0000001c1d1a723e */ /* 0x000fe200000000ff */
[-C--:B------:R-:W-:Y:S01]  /*3a90*/  FMUL R57, R57, R9.reuse ;  /* 0x0000000939397220 */ /* 0x080fe20000400000 */
[----:B------:R-:W-:Y:S01]  /*3aa0*/  FADD R19, R19, R20 ;  /* 0x0000001413137221 */ /* 0x000fe20000000000 */
[----:B------:R-:W-:Y:S01]  /*3ab0*/  F2FP.F16.F32.PACK_AB R28, R33, R32 ;  /* 0x00000020211c723e */ /* 0x000fe200000000ff */
[----:B------:R-:W-:Y:S01]  /*3ac0*/  FMUL R60, R60, R9 ;  /* 0x000000093c3c7220 */ /* 0x000fe20000400000 */
[----:B------:R-:W-:Y:S01]  /*3ad0*/  F2FP.F16.F32.PACK_AB R29, R38, R35 ;  /* 0x00000023261d723e */ /* 0x000fe200000000ff */
[----:B------:R-:W-:Y:S01]  /*3ae0*/  FFMA R5, R8, R5, R19 ;  /* 0x0000000508057223 */ /* 0x000fe20000000013 */
[-C--:B------:R-:W-:Y:S01]  /*3af0*/  FMUL R61, R61, R9.reuse ;  /* 0x000000093d3d7220 */ /* 0x080fe20000400000 */
        /* <DEDUP_REMOVED lines=11> */
[----:B------:R-:W-:Y:S01]  /*3bb0*/  FMUL R85, R85, R9 ;  /* 0x0000000955557220 */ /* 0x000fe20000400000 */
        /* <DEDUP_REMOVED lines=16> */
[----:B------:R-:W-:-:S02]  /*3cc0*/  F2FP.F16.F32.PACK_AB R32, R10, R13 ;  /* 0x0000000d0a20723e */ /* 0x000fc400000000ff */
[----:B------:R-:W-:Y:S02]  /*3cd0*/  F2FP.F16.F32.PACK_AB R33, R43, R42 ;  /* 0x0000002a2b21723e */ /* 0x000fe400000000ff */
[----:B------:R-:W-:Y:S02]  /*3ce0*/  F2FP.F16.F32.PACK_AB R35, R47, R46 ;  /* 0x0000002e2f23723e */ /* 0x000fe400000000ff */
[----:B------:R-:W-:Y:S01]  /*3cf0*/  F2FP.F16.F32.PACK_AB R38, R16, R7 ;  /* 0x000000071026723e */ /* 0x000fe200000000ff */
[----:B-12---:R-:W-:Y:S06]  /*3d00*/  @!P0 BRA `(.L_x_27) ;  /* 0x0000000000048947 */ /* 0x006fec0003800000 */
[----:B------:R-:W-:Y:S01]  /*3d10*/  BPT.TRAP 0x1 ;  /* 0x000000040000795c */ /* 0x000fe20000300000 */
.L_x_27:
[----:B------:R-:W-:Y:S05]  /*3d20*/  @P2 BRA `(.L_x_28) ;  /* 0x0000000000082947 */ /* 0x000fea0003800000 */
[----:B------:R-:W1:Y:S02]  /*3d30*/  SYNCS.PHASECHK.TRANS64.TRYWAIT P2, [UR6+0xe000], R11 ;  /* 0x00e0000bff0075a7 */ /* 0x000e640008040146 */
[----:B-1----:R-:W-:Y:S05]  /*3d40*/  @!P2 BRA `(.L_x_29) ;  /* 0x000000440090a947 */ /* 0x002fea0003800000 */
.L_x_28:
[----:B------:R-:W-:Y:S01]  /*3d50*/  ULEA UR6, UR24, UR20, 0x9 ;  /* 0x0000001418067291 */ /* 0x000fe2000f8e483f */
[----:B------:R-:W-:Y:S01]  /*3d60*/  WARPGROUP.ARRIVE ;  /* 0x00000000000079c5 */ /* 0x000fe20000000000 */
[----:B------:R-:W-:Y:S01]  /*3d70*/  UMOV UR7, 0x40000040 ;  /* 0x4000004000077882 */ /* 0x000fe20000000000 */
[----:B------:R-:W-:Y:S01]  /*3d80*/  UMOV UR11, 0x40000040 ;  /* 0x40000040000b7882 */ /* 0x000fe20000000000 */
[----:B------:R-:W-:Y:S01]  /*3d90*/  UIADD3 UR10, UR6, 0x80, URZ ;  /* 0x00000080060a7890 */ /* 0x000fe2000fffe03f */
[----:B------:R-:W-:-:S04]  /*3da0*/  F2FP.F16.F32.PACK_AB R39, R55, R54 ;  /* 0x000000363727723e */ /* 0x000fc800000000ff */
[----:B------:R-:W-:Y:S01]  /*3db0*/  HGMMA.64x64x16.F32 R56, R24, gdesc[UR4].tnspB, R56, gsb0 ;  /* 0x40e0000418387df0 */ /* 0x000fe20008000838 */
[----:B------:R-:W-:Y:S02]  /*3dc0*/  UMOV UR7, 0x40000040 ;  /* 0x4000004000077882 */ /* 0x000fe40000000000 */
[----:B------:R-:W-:Y:S02]  /*3dd0*/  WARPGROUP.DEPBAR.LE gsb0, 0x0 ;  /* 0x00008000000079c5 */ /* 0x000fe40000010000 */
[----:B------:R-:W-:-:S06]  /*3de0*/  WARPGROUP.ARRIVE ;  /* 0x00000000000079c5 */ /* 0x000fcc0000000000 */
[----:B------:R-:W-:Y:S01]  /*3df0*/  HGMMA.64x64x16.F32 R56, R28, gdesc[UR8].tnspB, R56, gsb0 ;  /* 0x40e000081c387df0 */ /* 0x000fe20008000838 */
[----:B------:R-:W-:Y:S01]  /*3e00*/  UIADD3 UR10, UR6, 0x100, URZ ;  /* 0x00000100060a7890 */ /* 0x000fe2000fffe03f */
[----:B------:R-:W-:Y:S01]  /*3e10*/  UMOV UR11, 0x40000040 ;  /* 0x40000040000b7882 */ /* 0x000fe20000000000 */
[----:B------:R-:W-:Y:S01]  /*3e20*/  UIADD3 UR6, UR6, 0x180, URZ ;  /* 0x0000018006067890 */ /* 0x000fe2000fffe03f */
[----:B------:R-:W-:Y:S02]  /*3e30*/  WARPGROUP.DEPBAR.LE gsb0, 0x0 ;  /* 0x00008000000079c5 */ /* 0x000fe40000010000 */
[----:B------:R-:W-:-:S06]  /*3e40*/  WARPGROUP.ARRIVE ;  /* 0x00000000000079c5 */ /* 0x000fcc0000000000 */
[----:B------:R-:W-:Y:S03]  /*3e50*/  HGMMA.64x64x16.F32 R56, R32, gdesc[UR8].tnspB, R56, gsb0 ;  /* 0x40e0000820387df0 */ /* 0x000fe60008000838 */
[----:B------:R-:W-:Y:S02]  /*3e60*/  WARPGROUP.DEPBAR.LE gsb0, 0x0 ;  /* 0x00008000000079c5 */ /* 0x000fe40000010000 */
[----:B------:R-:W-:-:S06]  /*3e70*/  WARPGROUP.ARRIVE ;  /* 0x00000000000079c5 */ /* 0x000fcc0000000000 */
[----:B------:R-:W-:Y:S03]  /*3e80*/  HGMMA.64x64x16.F32 R56, R36, gdesc[UR4].tnspB, R56, gsb0 ;  /* 0x40e0000424387df0 */ /* 0x000fe60008000838 */
[----:B------:R-:W-:Y:S02]  /*3e90*/  WARPGROUP.DEPBAR.LE gsb0, 0x0 ;  /* 0x00008000000079c5 */ /* 0x000fe40000010000 */
[----:B------:R-:W-:Y:S05]  /*3ea0*/  @!P0 BRA `(.L_x_30) ;  /* 0x0000000000048947 */ /* 0x000fea0003800000 */
[----:B------:R-:W-:Y:S01]  /*3eb0*/  BPT.TRAP 0x1 ;  /* 0x000000040000795c */ /* 0x000fe20000300000 */
.L_x_30:
[----:B------:R-:W-:-:S04]  /*3ec0*/  ULEA UR6, UR21, UR37, 0x3 ;  /* 0x0000002515067291 */ /* 0x000fc8000f8e183f */
[----:B------:R-:W-:-:S04]  /*3ed0*/  UIADD3 UR6, UR6, 0xe028, URZ ;  /* 0x0000e02806067890 */ /* 0x000fc8000fffe03f */
[----:B------:R-:W-:-:S09]  /*3ee0*/  UPRMT UR6, URZ, 0x654, UR6 ;  /* 0x000006543f067896 */ /* 0x000fd20008000006 */
[----:B------:R-:W-:Y:S01]  /*3ef0*/  SYNCS.ARRIVE.TRANS64.RED.A1T0 RZ, [UR6], RZ ;  /* 0x000000ffffff79a7 */ /* 0x000fe20008100406 */
[----:B------:R-:W-:Y:S05]  /*3f00*/  @P1 BRA `(.L_x_31) ;  /* 0x0000000000041947 */ /* 0x000fea0003800000 */
[----:B------:R-:W-:Y:S01]  /*3f10*/  BPT.TRAP 0x1 ;  /* 0x000000040000795c */ /* 0x000fe20000300000 */
.L_x_31:
[----:B------:R-:W-:-:S04]  /*3f20*/  UIADD3 UR21, UR21, 0x1, URZ ;  /* 0x0000000115157890 */ /* 0x000fc8000fffe03f */
[----:B------:R-:W-:-:S04]  /*3f30*/  UISETP.NE.AND UP0, UPT, UR21, 0x5, UPT ;  /* 0x000000051500788c */ /* 0x000fc8000bf05270 */
[----:B------:R-:W-:Y:S01]  /*3f40*/  USEL UR21, UR21, URZ, UP0 ;  /* 0x0000003f15157287 */ /* 0x000fe20008000000 */
[----:B------:R-:W-:Y:S11]  /*3f50*/  @!P0 BRA `(.L_x_32) ;  /* 0x0000000000048947 */ /* 0x000ff60003800000 */
[----:B------:R-:W-:Y:S01]  /*3f60*/  BPT.TRAP 0x1 ;  /* 0x000000040000795c */ /* 0x000fe20000300000 */
.L_x_32:
[----:B------:R-:W-:-:S04]  /*3f70*/  ULEA UR6, UR21, UR37, 0x3 ;  /* 0x0000002515067291 */ /* 0x000fc8000f8e183f */
[----:B------:R-:W-:-:S04]  /*3f80*/  UIADD3 UR6, UR6, 0xe028, URZ ;  /* 0x0000e02806067890 */ /* 0x000fc8000fffe03f */
[----:B------:R-:W-:-:S09]  /*3f90*/  UPRMT UR6, URZ, 0x654, UR6 ;  /* 0x000006543f067896 */ /* 0x000fd20008000006 */
[----:B------:R-:W-:Y:S01]  /*3fa0*/  SYNCS.ARRIVE.TRANS64.RED.A1T0 RZ, [UR6], RZ ;  /* 0x000000ffffff79a7 */ /* 0x000fe20008100406 */
[----:B------:R-:W-:Y:S05]  /*3fb0*/  @P1 BRA `(.L_x_33) ;  /* 0x0000000000041947 */ /* 0x000fea0003800000 */
[----:B------:R-:W-:Y:S01]  /*3fc0*/  BPT.TRAP 0x1 ;  /* 0x000000040000795c */ /* 0x000fe20000300000 */
.L_x_33:
[----:B------:R-:W-:Y:S01]  /*3fd0*/  UIADD3 UR24, UR24, 0x1, URZ ;  /* 0x0000000118187890 */ /* 0x000fe2000fffe03f */
[C---:B------:R-:W-:Y:S01]  /*3fe0*/  ISETP.GT.AND P2, PT, R3.reuse, 0x2, PT ;  /* 0x000000020300780c */ /* 0x040fe20003f44270 */
[----:B------:R-:W-:Y:S01]  /*3ff0*/  UIADD3 UR21, UR21, 0x1, URZ ;  /* 0x0000000115157890 */ /* 0x000fe2000fffe03f */
[----:B------:R-:W-:Y:S01]  /*4000*/  VIADD R3, R3, 0xffffffff ;  /* 0xffffffff03037836 */ /* 0x000fe20000000000 */
[----:B------:R-:W-:Y:S01]  /*4010*/  UISETP.NE.AND UP2, UPT, UR24, 0x5, UPT ;  /* 0x000000051800788c */ /* 0x000fe2000bf45270 */
[----:B------:R-:W-:Y:S01]  /*4020*/  VIADD R0, R0, 0x40 ;  /* 0x0000004000007836 */ /* 0x000fe20000000000 */
[----:B------:R-:W-:Y:S01]  /*4030*/  UISETP.NE.AND UP0, UPT, UR21, 0x5, UPT ;  /* 0x000000051500788c */ /* 0x000fe2000bf05270 */
[----:B------:R-:W-:Y:S01]  /*4040*/  MOV R9, R4 ;  /* 0x0000000400097202 */ /* 0x000fe20000000f00 */
[----:B------:R-:W-:Y:S01]  /*4050*/  USEL UR6, URZ, 0x1, UP2 ;  /* 0x000000013f067887 */ /* 0x000fe20009000000 */
[----:B-1----:R-:W-:Y:S01]  /*4060*/  IMAD.MOV.U32 R11, RZ, RZ, R6 ;  /* 0x000000ffff0b7224 */ /* 0x002fe200078e0006 */
[----:B------:R-:W-:-:S02]  /*4070*/  USEL UR21, UR21, URZ, UP0 ;  /* 0x0000003f15157287 */ /* 0x000fc40008000000 */
[----:B------:R-:W-:Y:S02]  /*4080*/  USEL UR24, UR24, URZ, UP2 ;  /* 0x0000003f18187287 */ /* 0x000fe40009000000 */
[----:B------:R-:W-:Y:S01]  /*4090*/  LOP3.LUT R7, R88, UR6, RZ, 0x3c, !PT ;  /* 0x0000000658077c12 */ /* 0x000fe2000f8e3cff */
[----:B------:R-:W-:Y:S09]  /*40a0*/  @P2 BRA `(.L_x_34) ;  /* 0xffffffe400dc2947 */ /* 0x000ff2000383ffff */
.L_x_23:
[----:B------:R-:W-:-:S13]  /*40b0*/  ISETP.GE.AND P2, PT, R3, 0x1, PT ;  /* 0x000000010300780c */ /* 0x000fda0003f46270 */
[----:B------:R-:W-:Y:S05]  /*40c0*/  @!P2 BRA `(.L_x_35) ;  /* 0x0000001c0034a947 */ /* 0x000fea0003800000 */
[----:B------:R-:W-:Y:S01]  /*40d0*/  MOV R8, R4 ;  /* 0x0000000400087202 */ /* 0x000fe20000000f00 */
[----:B------:R-:W-:Y:S01]  /*40e0*/  IMAD.MOV.U32 R9, RZ, RZ, R6 ;  /* 0x000000ffff097224 */ /* 0x000fe200078e0006 */
[----:B------:R-:W-:Y:S01]  /*40f0*/  ULDC UR25, c[0x0][0x28c] ;  /* 0x0000a30000197ab9 */ /* 0x000fe20000000800 */
[----:B------:R-:W-:-:S05]  /*4100*/  ULDC UR26, c[0x0][0x604] ;  /* 0x00018100001a7ab9 */ /* 0x000fca0000000800 */
.L_x_46:
[----:B------:R-:W-:Y:S05]  /*4110*/  @!P0 BRA `(.L_x_36) ;  /* 0x0000000000048947 */ /* 0x000fea0003800000 */
[----:B------:R-:W-:Y:S01]  /*4120*/  BPT.TRAP 0x1 ;  /* 0x000000040000795c */ /* 0x000fe20000300000 */
.L_x_36:
[----:B------:R-:W-:Y:S01]  /*4130*/  ULEA UR6, UR24, UR37, 0x3 ;  /* 0x0000002518067291 */ /* 0x000fe2000f8e183f */
[----:B------:R-:W-:-:S08]  /*4140*/  SHF.L.U32 R4, R7, 0x1f, RZ ;  /* 0x0000001f07047819 */ /* 0x000fd000000006ff */
[----:B------:R-:W1:Y:S02]  /*4150*/  SYNCS.PHASECHK.TRANS64.TRYWAIT P2, [UR6+0xe000], R4 ;  /* 0x00e00004ff0075a7 */ /* 0x000e640008040146 */
[----:B-1----:R-:W-:Y:S05]  /*4160*/  @!P2 BRA `(.L_x_37) ;  /* 0x0000004000a0a947 */ /* 0x002fea0003800000 */
.L_x_106:
        /* <DEDUP_REMOVED lines=27> */
.L_x_38:
[C---:B-1----:R-:W-:Y:S01]  /*4320*/  IADD3 R4, R0.reuse, 0x1, RZ ;  /* 0x0000000100047810 */ /* 0x042fe20007ffe0ff */
[C---:B------:R-:W-:Y:S01]  /*4330*/  VIADD R6, R0.reuse, 0x8 ;  /* 0x0000000800067836 */ /* 0x040fe20000000000 */
[----:B------:R-:W-:Y:S01]  /*4340*/  ISETP.GE.AND P5, PT, R0, UR25, PT ;  /* 0x0000001900007c0c */ /* 0x000fe2000bfa6270 */
[----:B------:R-:W-:Y:S01]  /*4350*/  ULEA UR6, UR24, UR37, 0x3 ;  /* 0x0000002518067291 */ /* 0x000fe2000f8e183f */
[----:B------:R-:W-:Y:S01]  /*4360*/  ISETP.GE.AND P6, PT, R4, UR25, PT ;  /* 0x0000001904007c0c */ /* 0x000fe2000bfc6270 */
[----:B------:R-:W-:Y:S01]  /*4370*/  VIADD R4, R0, 0x10 ;  /* 0x0000001000047836 */ /* 0x000fe20000000000 */
[----:B------:R-:W-:Y:S02]  /*4380*/  FSEL R26, R26, -INF , !P5 ;  /* 0xff8000001a1a7808 */ /* 0x000fe40006800000 */
[----:B------:R-:W-:Y:S02]  /*4390*/  FSEL R11, R24, -INF , !P5 ;  /* 0xff800000180b7808 */ /* 0x000fe40006800000 */
[----:B------:R-:W-:-:S02]  /*43a0*/  ISETP.GE.AND P4, PT, R4, UR25, PT ;  /* 0x0000001904007c0c */ /* 0x000fc4000bf86270 */
[C---:B------:R-:W-:Y:S02]  /*43b0*/  IADD3 R4, R0.reuse, 0x11, RZ ;  /* 0x0000001100047810 */ /* 0x040fe40007ffe0ff */
[----:B------:R-:W-:Y:S02]  /*43c0*/  IADD3 R10, R0, 0x9, RZ ;  /* 0x00000009000a7810 */ /* 0x000fe40007ffe0ff */
[----:B------:R-:W-:Y:S02]  /*43d0*/  ISETP.GE.AND P5, PT, R4, UR25, PT ;  /* 0x0000001904007c0c */ /* 0x000fe4000bfa6270 */
[----:B------:R-:W-:Y:S01]  /*43e0*/  ISETP.GE.AND P3, PT, R6, UR25, PT ;  /* 0x0000001906007c0c */ /* 0x000fe2000bf66270 */
[----:B------:R-:W-:Y:S01]  /*43f0*/  VIADD R6, R0, 0x18 ;  /* 0x0000001800067836 */ /* 0x000fe20000000000 */
[----:B------:R-:W-:Y:S02]  /*4400*/  FSEL R27, R27, -INF , !P6 ;  /* 0xff8000001b1b7808 */ /* 0x000fe40007000000 */
[----:B------:R-:W-:-:S02]  /*4410*/  FMNMX R4, R26, R9, !PT ;  /* 0x000000091a047209 */ /* 0x000fc40007800000 */
[----:B------:R-:W-:Y:S01]  /*4420*/  ISETP.GE.AND P2, PT, R10, UR25, PT ;  /* 0x000000190a007c0c */ /* 0x000fe2000bf46270 */
[----:B------:R-:W-:Y:S01]  /*4430*/  VIADD R10, R0, 0x28 ;  /* 0x00000028000a7836 */ /* 0x000fe20000000000 */
[----:B------:R-:W-:Y:S02]  /*4440*/  FSEL R30, R30, -INF , !P3 ;  /* 0xff8000001e1e7808 */ /* 0x000fe40005800000 */
[----:B------:R-:W-:Y:S02]  /*4450*/  FMNMX R13, R27, R4, !PT ;  /* 0x000000041b0d7209 */ /* 0x000fe40007800000 */
[----:B------:R-:W-:Y:S02]  /*4460*/  FSEL R25, R25, -INF , !P6 ;  /* 0xff80000019197808 */ /* 0x000fe40007000000 */
[----:B------:R-:W-:Y:S02]  /*4470*/  FSEL R31, R31, -INF , !P2 ;  /* 0xff8000001f1f7808 */ /* 0x000fe40005000000 */
[----:B------:R-:W-:-:S02]  /*4480*/  FMNMX R4, R30, R13, !PT ;  /* 0x0000000d1e047209 */ /* 0x000fc40007800000 */
[----:B------:R-:W-:Y:S02]  /*4490*/  ISETP.GE.AND P6, PT, R6, UR25, PT ;  /* 0x0000001906007c0c */ /* 0x000fe4000bfc6270 */
[----:B------:R-:W-:Y:S02]  /*44a0*/  IADD3 R6, R0, 0x19, RZ ;  /* 0x0000001900067810 */ /* 0x000fe40007ffe0ff */
[----:B------:R-:W-:Y:S02]  /*44b0*/  FSEL R34, R34, -INF , !P4 ;  /* 0xff80000022227808 */ /* 0x000fe40006000000 */
[----:B------:R-:W-:Y:S02]  /*44c0*/  FMNMX R13, R31, R4, !PT ;  /* 0x000000041f0d7209 */ /* 0x000fe40007800000 */
[----:B------:R-:W-:Y:S02]  /*44d0*/  FSEL R28, R28, -INF , !P3 ;  /* 0xff8000001c1c7808 */ /* 0x000fe40005800000 */
[----:B------:R-:W-:Y:S01]  /*44e0*/  ISETP.GE.AND P3, PT, R6, UR25, PT ;  /* 0x0000001906007c0c */ /* 0x000fe2000bf66270 */
[----:B------:R-:W-:Y:S01]  /*44f0*/  VIADD R6, R0, 0x20 ;  /* 0x0000002000067836 */ /* 0x000fe20000000000 */
[----:B------:R-:W-:-:S02]  /*4500*/  FSEL R35, R35, -INF , !P5 ;  /* 0xff80000023237808 */ /* 0x000fc40006800000 */
[----:B------:R-:W-:Y:S02]  /*4510*/  FMNMX R4, R34, R13, !PT ;  /* 0x0000000d22047209 */ /* 0x000fe40007800000 */
[----:B------:R-:W-:Y:S02]  /*4520*/  FSEL R29, R29, -INF , !P2 ;  /* 0xff8000001d1d7808 */ /* 0x000fe40005000000 */
[----:B------:R-:W-:Y:S02]  /*4530*/  ISETP.GE.AND P2, PT, R6, UR25, PT ;  /* 0x0000001906007c0c */ /* 0x000fe4000bf46270 */
[----:B------:R-:W-:Y:S02]  /*4540*/  FSEL R38, R38, -INF , !P6 ;  /* 0xff80000026267808 */ /* 0x000fe40007000000 */
[----:B------:R-:W-:Y:S02]  /*4550*/  FMNMX R13, R35, R4, !PT ;  /* 0x00000004230d7209 */ /* 0x000fe40007800000 */
[----:B------:R-:W-:-:S02]  /*4560*/  IADD3 R6, R0, 0x21, RZ ;  /* 0x0000002100067810 */ /* 0x000fc40007ffe0ff */
[----:B------:R-:W-:Y:S02]  /*4570*/  FSEL R33, R33, -INF , !P5 ;  /* 0xff80000021217808 */ /* 0x000fe40006800000 */
[----:B------:R-:W-:Y:S02]  /*4580*/  FSEL R39, R39, -INF , !P3 ;  /* 0xff80000027277808 */ /* 0x000fe40005800000 */
[----:B------:R-:W-:Y:S02]  /*4590*/  FMNMX R4, R38, R13, !PT ;  /* 0x0000000d26047209 */ /* 0x000fe40007800000 */
[----:B------:R-:W-:Y:S02]  /*45a0*/  ISETP.GE.AND P5, PT, R6, UR25, PT ;  /* 0x0000001906007c0c */ /* 0x000fe4000bfa6270 */
[----:B------:R-:W-:Y:S02]  /*45b0*/  IADD3 R6, R0, 0x29, RZ ;  /* 0x0000002900067810 */ /* 0x000fe40007ffe0ff */
[----:B------:R-:W-:-:S02]  /*45c0*/  FSEL R42, R42, -INF , !P2 ;  /* 0xff8000002a2a7808 */ /* 0x000fc40005000000 */
[----:B------:R-:W-:Y:S02]  /*45d0*/  FMNMX R13, R39, R4, !PT ;  /* 0x00000004270d7209 */ /* 0x000fe40007800000 */
[----:B------:R-:W-:Y:S02]  /*45e0*/  FSEL R36, R36, -INF , !P6 ;  /* 0xff80000024247808 */ /* 0x000fe40007000000 */
[----:B------:R-:W-:Y:S01]  /*45f0*/  ISETP.GE.AND P6, PT, R6, UR25, PT ;  /* 0x0000001906007c0c */ /* 0x000fe2000bfc6270 */
[----:B------:R-:W-:Y:S01]  /*4600*/  VIADD R6, R0, 0x30 ;  /* 0x0000003000067836 */ /* 0x000fe20000000000 */
[----:B------:R-:W-:Y:S02]  /*4610*/  FSEL R32, R32, -INF , !P4 ;  /* 0xff80000020207808 */ /* 0x000fe40006000000 */
[----:B------:R-:W-:Y:S02]  /*4620*/  ISETP.GE.AND P4, PT, R10, UR25, PT ;  /* 0x000000190a007c0c */ /* 0x000fe4000bf86270 */
        /* <DEDUP_REMOVED lines=10> */
[----:B------:R-:W-:Y:S01]  /*46d0*/  ISETP.GE.AND P2, PT, R6, UR25, PT ;  /* 0x0000001906007c0c */ /* 0x000fe2000bf46270 */
[----:B------:R-:W-:Y:S01]  /*46e0*/  VIADD R6, R0, 0x38 ;  /* 0x0000003800067836 */ /* 0x000fe20000000000 */
[----:B------:R-:W-:Y:S02]  /*46f0*/  FSEL R50, R50, -INF , !P3 ;  /* 0xff80000032327808 */ /* 0x000fe40005800000 */
[----:B------:R-:W-:-:S02]  /*4700*/  FMNMX R13, R47, R4, !PT ;  /* 0x000000042f0d7209 */ /* 0x000fc40007800000 */
[----:B------:R-:W-:Y:S02]  /*4710*/  FSEL R41, R41, -INF , !P5 ;  /* 0xff80000029297808 */ /* 0x000fe40006800000 */
[----:B------:R-:W-:Y:S02]  /*4720*/  ISETP.GE.AND P5, PT, R6, UR25, PT ;  /* 0x0000001906007c0c */ /* 0x000fe4000bfa6270 */
[----:B------:R-:W-:Y:S02]  /*4730*/  IADD3 R6, R0, 0x39, RZ ;  /* 0x0000003900067810 */ /* 0x000fe40007ffe0ff */
[----:B------:R-:W-:Y:S02]  /*4740*/  FSEL R51, R51, -INF , !P2 ;  /* 0xff80000033337808 */ /* 0x000fe40005000000 */
[----:B------:R-:W-:Y:S02]  /*4750*/  FMNMX R4, R50, R13, !PT ;  /* 0x0000000d32047209 */ /* 0x000fe40007800000 */
[----:B------:R-:W-:-:S02]  /*4760*/  FSEL R44, R44, -INF , !P4 ;  /* 0xff8000002c2c7808 */ /* 0x000fc40006000000 */
[----:B------:R-:W-:Y:S02]  /*4770*/  ISETP.GE.AND P4, PT, R6, UR25, PT ;  /* 0x0000001906007c0c */ /* 0x000fe4000bf86270 */
[----:B------:R-:W-:Y:S02]  /*4780*/  FSEL R54, R54, -INF , !P5 ;  /* 0xff80000036367808 */ /* 0x000fe40006800000 */
[----:B------:R-:W-:Y:S02]  /*4790*/  FMNMX R13, R51, R4, !PT ;  /* 0x00000004330d7209 */ /* 0x000fe40007800000 */
[----:B------:R-:W-:Y:S02]  /*47a0*/  FSEL R55, R55, -INF , !P4 ;  /* 0xff80000037377808 */ /* 0x000fe40006000000 */
[----:B------:R-:W-:Y:S02]  /*47b0*/  FMNMX R4, R54, R13, !PT ;  /* 0x0000000d36047209 */ /* 0x000fe40007800000 */
[----:B------:R-:W-:-:S02]  /*47c0*/  P2R R15, PR, RZ, 0x2 ;  /* 0x00000002ff0f7803 */ /* 0x000fc40000000000 */
[----:B------:R-:W-:Y:S02]  /*47d0*/  FMNMX R10, R55, R4, !PT ;  /* 0x00000004370a7209 */ /* 0x000fe40007800000 */
[----:B------:R-:W-:Y:S02]  /*47e0*/  FMNMX R4, R11, R8, !PT ;  /* 0x000000080b047209 */ /* 0x000fe40007800000 */
[----:B------:R-:W-:Y:S01]  /*47f0*/  FSEL R45, R45, -INF , !P6 ;  /* 0xff8000002d2d7808 */ /* 0x000fe20007000000 */
[----:B------:R-:W1:Y:S01]  /*4800*/  SHFL.BFLY PT, R13, R10, 0x1, 0x1f ;  /* 0x0c201f000a0d7f89 */ /* 0x000e6200000e0000 */
[----:B------:R-:W-:Y:S02]  /*4810*/  FSEL R48, R48, -INF , !P3 ;  /* 0xff80000030307808 */ /* 0x000fe40005800000 */
[----:B------:R-:W-:Y:S02]  /*4820*/  FSEL R49, R49, -INF , !P2 ;  /* 0xff80000031317808 */ /* 0x000fe40005000000 */
[----:B------:R-:W-:-:S02]  /*4830*/  FSEL R52, R52, -INF , !P5 ;  /* 0xff80000034347808 */ /* 0x000fc40006800000 */
[----:B------:R-:W-:Y:S02]  /*4840*/  FSEL R53, R53, -INF , !P4 ;  /* 0xff80000035357808 */ /* 0x000fe40006000000 */
[----:B-1----:R-:W-:-:S05]  /*4850*/  FMNMX R12, R10, R13, !PT ;  /* 0x0000000d0a0c7209 */ /* 0x002fca0007800000 */
[----:B------:R-:W1:Y:S02]  /*4860*/  SHFL.BFLY PT, R13, R12, 0x2, 0x1f ;  /* 0x0c401f000c0d7f89 */ /* 0x000e6400000e0000 */
[----:B-1----:R-:W-:Y:S02]  /*4870*/  FMNMX R6, R12, R13, !PT ;  /* 0x0000000d0c067209 */ /* 0x002fe40007800000 */
[----:B------:R-:W-:Y:S02]  /*4880*/  FMNMX R13, R25, R4, !PT ;  /* 0x00000004190d7209 */ /* 0x000fe40007800000 */
[----:B------:R-:W-:Y:S02]  /*4890*/  FSETP.NEU.AND P1, PT, R6, -INF , PT ;  /* 0xff8000000600780b */ /* 0x000fe40003f2d000 */
[----:B------:R-:W-:Y:S02]  /*48a0*/  FMNMX R4, R28, R13, !PT ;  /* 0x0000000d1c047209 */ /* 0x000fe40007800000 */
[----:B------:R-:W-:-:S02]  /*48b0*/  FSEL R14, R6, RZ, P1 ;  /* 0x000000ff060e7208 */ /* 0x000fc40000800000 */
[----:B------:R-:W-:Y:S02]  /*48c0*/  FMNMX R13, R29, R4, !PT ;  /* 0x000000041d0d7209 */ /* 0x000fe40007800000 */
[----:B------:R-:W-:Y:S01]  /*48d0*/  ISETP.NE.AND P1, PT, R15, RZ, PT ;  /* 0x000000ff0f00720c */ /* 0x000fe20003f25270 */
[----:B------:R-:W-:Y:S01]  /*48e0*/  FMUL R10, R14, UR26 ;  /* 0x0000001a0e0a7c20 */ /* 0x000fe20008400000 */
[----:B------:R-:W-:Y:S01]  /*48f0*/  FMNMX R4, R32, R13, !PT ;  /* 0x0000000d20047209 */ /* 0x000fe20007800000 */
[----:B------:R-:W-:Y:S02]  /*4900*/  FADD R14, -R14, R9 ;  /* 0x000000090e0e7221 */ /* 0x000fe40000000100 */
        /* <DEDUP_REMOVED lines=18> */
[----:B------:R-:W-:Y:S01]  /*4a30*/  FFMA R21, R55, UR26, -R10 ;  /* 0x0000001a37157c23 */ /* 0x000fe2000800080a */
[----:B------:R-:W-:Y:S01]  /*4a40*/  FSETP.GEU.AND P2, PT, R30, -126, PT ;  /* 0xc2fc00001e00780b */ /* 0x000fe20003f4e000 */
[----:B------:R-:W-:Y:S01]  /*4a50*/  @!P6 FMUL R26, R26, 0.5 ;  /* 0x3f0000001a1ae820 */ /* 0x000fe20000400000 */
[----:B------:R-:W-:Y:S01]  /*4a60*/  FMNMX R4, R44, R13, !PT ;  /* 0x0000000d2c047209 */ /* 0x000fe20007800000 */
[----:B------:R-:W-:Y:S01]  /*4a70*/  FMUL R14, R14, UR26 ;  /* 0x0000001a0e0e7c20 */ /* 0x000fe20008400000 */
[----:B------:R-:W-:Y:S01]  /*4a80*/  FSETP.GEU.AND P4, PT, R34, -126, PT ;  /* 0xc2fc00002200780b */ /* 0x000fe20003f8e000 */
[----:B------:R-:W-:Y:S01]  /*4a90*/  @!P3 FMUL R27, R27, 0.5 ;  /* 0x3f0000001b1bb820 */ /* 0x000fe20000400000 */
[----:B------:R-:W-:Y:S01]  /*4aa0*/  FMNMX R13, R45, R4, !PT ;  /* 0x000000042d0d7209 */ /* 0x000fe20007800000 */
[----:B------:R-:W1:Y:S02]  /*4ab0*/  MUFU.EX2 R18, R26 ;  /* 0x0000001a00127308 */ /* 0x000e640000000800 */
[----:B------:R-:W-:Y:S01]  /*4ac0*/  @!P5 FMUL R12, R12, 0.5 ;  /* 0x3f0000000c0cd820 */ /* 0x000fe20000400000 */
[----:B------:R-:W-:-:S03]  /*4ad0*/  FMNMX R4, R48, R13, !PT ;  /* 0x0000000d30047209 */ /* 0x000fc60007800000 */
[----:B------:R-:W-:Y:S01]  /*4ae0*/  @!P2 FMUL R30, R30, 0.5 ;  /* 0x3f0000001e1ea820 */ /* 0x000fe20000400000 */
[----:B------:R-:W-:Y:S01]  /*4af0*/  FMNMX R13, R49, R4, !PT ;  /* 0x00000004310d7209 */ /* 0x000fe20007800000 */
[----:B------:R-:W2:Y:S02]  /*4b00*/  MUFU.EX2 R31, R27 ;  /* 0x0000001b001f7308 */ /* 0x000ea40000000800 */
[----:B------:R-:W-:Y:S01]  /*4b10*/  @!P4 FMUL R34, R34, 0.5 ;  /* 0x3f0000002222c820 */ /* 0x000fe20000400000 */
[----:B------:R-:W-:-:S04]  /*4b20*/  FMNMX R4, R52, R13, !PT ;  /* 0x0000000d34047209 */ /* 0x000fc80007800000 */
[----:B------:R-:W-:Y:S01]  /*4b30*/  FMNMX R4, R53, R4, !PT ;  /* 0x0000000435047209 */ /* 0x000fe20007800000 */
[----:B------:R3:W4:Y:S01]  /*4b40*/  MUFU.EX2 R35, R12 ;  /* 0x0000000c00237308 */ /* 0x0007220000000800 */
[----:B-1----:R-:W-:Y:S01]  /*4b50*/  @!P6 FMUL R18, R18, R18 ;  /* 0x000000121212e220 */ /* 0x002fe20000400000 */
[----:B------:R-:W-:Y:S02]  /*4b60*/  FSETP.GEU.AND P6, PT, R15, -126, PT ;  /* 0xc2fc00000f00780b */ /* 0x000fe40003fce000 */
[----:B------:R-:W1:Y:S04]  /*4b70*/  SHFL.BFLY PT, R13, R4, 0x1, 0x1f ;  /* 0x0c201f00040d7f89 */ /* 0x000e6800000e0000 */
[----:B------:R-:W5:Y:S01]  /*4b80*/  MUFU.EX2 R20, R30 ;  /* 0x0000001e00147308 */ /* 0x000f620000000800 */
[----:B--2---:R-:W-:Y:S01]  /*4b90*/  @!P3 FMUL R31, R31, R31 ;  /* 0x0000001f1f1fb220 */ /* 0x004fe20000400000 */
[----:B------:R-:W-:Y:S01]  /*4ba0*/  FSETP.GEU.AND P3, PT, R38, -126, PT ;  /* 0xc2fc00002600780b */ /* 0x000fe20003f6e000 */
[----:B---3--:R-:W-:-:S04]  /*4bb0*/  FFMA R12, R43, UR26, -R10 ;  /* 0x0000001a2b0c7c23 */ /* 0x008fc8000800080a */
[----:B------:R-:W-:Y:S01]  /*4bc0*/  @!P6 FMUL R15, R15, 0.5 ;  /* 0x3f0000000f0fe820 */ /* 0x000fe20000400000 */
[----:B------:R-:W2:Y:S01]  /*4bd0*/  MUFU.EX2 R22, R34 ;  /* 0x0000002200167308 */ /* 0x000ea20000000800 */
[----:B----4-:R-:W-:Y:S01]  /*4be0*/  @!P5 FMUL R35, R35, R35 ;  /* 0x000000232323d220 */ /* 0x010fe20000400000 */
[----:B------:R-:W-:-:S05]  /*4bf0*/  FSETP.GEU.AND P5, PT, R17, -126, PT ;  /* 0xc2fc00001100780b */ /* 0x000fca0003fae000 */
[----:B------:R-:W-:Y:S01]  /*4c00*/  @!P3 FMUL R38, R38, 0.5 ;  /* 0x3f0000002626b820 */ /* 0x000fe20000400000 */
[----:B------:R3:W4:Y:S01]  /*4c10*/  MUFU.EX2 R39, R15 ;  /* 0x0000000f00277308 */ /* 0x0007220000000800 */
[----:B-----5:R-:W-:Y:S01]  /*4c20*/  @!P2 FMUL R20, R20, R20 ;  /* 0x000000141414a220 */ /* 0x020fe20000400000 */
[----:B------:R-:W-:Y:S02]  /*4c30*/  FSETP.GEU.AND P2, PT, R16, -126, PT ;  /* 0xc2fc00001000780b */ /* 0x000fe40003f4e000 */
[----:B-1----:R-:W-:-:S03]  /*4c40*/  FMNMX R4, R4, R13, !PT ;  /* 0x0000000d04047209 */ /* 0x002fc60007800000 */
[----:B------:R-:W-:Y:S01]  /*4c50*/  @!P5 FMUL R17, R17, 0.5 ;  /* 0x3f0000001111d820 */ /* 0x000fe20000400000 */
[----:B------:R-:W1:Y:S01]  /*4c60*/  MUFU.EX2 R42, R38 ;  /* 0x00000026002a7308 */ /* 0x000e620000000800 */
[----:B--2---:R-:W-:Y:S01]  /*4c70*/  @!P4 FMUL R22, R22, R22 ;  /* 0x000000161616c220 */ /* 0x004fe20000400000 */
[----:B------:R-:W-:Y:S01]  /*4c80*/  FSETP.GEU.AND P4, PT, R12, -126, PT ;  /* 0xc2fc00000c00780b */ /* 0x000fe20003f8e000 */
[----:B------:R-:W2:Y:S01]  /*4c90*/  SHFL.BFLY PT, R13, R4, 0x2, 0x1f ;  /* 0x0c401f00040d7f89 */ /* 0x000ea200000e0000 */
[----:B---3--:R-:W-:-:S03]  /*4ca0*/  FFMA R15, R46, UR26, -R10 ;  /* 0x0000001a2e0f7c23 */ /* 0x008fc6000800080a */
[----:B------:R-:W-:Y:S01]  /*4cb0*/  @!P2 FMUL R16, R16, 0.5 ;  /* 0x3f0000001010a820 */ /* 0x000fe20000400000 */
[----:B------:R3:W5:Y:S01]  /*4cc0*/  MUFU.EX2 R89, R17 ;  /* 0x0000001100597308 */ /* 0x0007620000000800 */
[----:B----4-:R-:W-:Y:S01]  /*4cd0*/  @!P6 FMUL R39, R39, R39 ;  /* 0x000000272727e220 */ /* 0x010fe20000400000 */
[----:B------:R-:W-:-:S05]  /*4ce0*/  FSETP.GEU.AND P6, PT, R15, -126, PT ;  /* 0xc2fc00000f00780b */ /* 0x000fca0003fce000 */
[----:B------:R-:W-:Y:S01]  /*4cf0*/  @!P4 FMUL R12, R12, 0.5 ;  /* 0x3f0000000c0cc820 */ /* 0x000fe20000400000 */
[----:B------:R4:W2:Y:S01]  /*4d00*/  MUFU.EX2 R43, R16 ;  /* 0x00000010002b7308 */ /* 0x0008a20000000800 */
[----:B-1----:R-:W-:Y:S01]  /*4d10*/  @!P3 FMUL R42, R42, R42 ;  /* 0x0000002a2a2ab220 */ /* 0x002fe20000400000 */
[----:B------:R-:W-:Y:S01]  /*4d20*/  FSETP.GEU.AND P3, PT, R19, -126, PT ;  /* 0xc2fc00001300780b */ /* 0x000fe20003f6e000 */
[----:B---3--:R-:W-:-:S04]  /*4d30*/  FFMA R17, R51, UR26, -R10 ;  /* 0x0000001a33117c23 */ /* 0x008fc8000800080a */
[----:B------:R-:W-:Y:S01]  /*4d40*/  @!P6 FMUL R15, R15, 0.5 ;  /* 0x3f0000000f0fe820 */ /* 0x000fe20000400000 */
[----:B------:R1:W3:Y:S01]  /*4d50*/  MUFU.EX2 R46, R12 ;  /* 0x0000000c002e7308 */ /* 0x0002e20000000800 */
[--C-:B----4-:R-:W-:Y:S01]  /*4d60*/  FFMA R16, R50, UR26, -R10.reuse ;  /* 0x0000001a32107c23 */ /* 0x110fe2000800080a */
[----:B-----5:R-:W-:Y:S01]  /*4d70*/  @!P5 FMUL R89, R89, R89 ;  /* 0x000000595959d220 */ /* 0x020fe20000400000 */
[----:B--2---:R-:W-:Y:S02]  /*4d80*/  FMNMX R4, R4, R13, !PT ;  /* 0x0000000d04047209 */ /* 0x004fe40007800000 */
[----:B------:R-:W-:Y:S02]  /*4d90*/  FSETP.GEU.AND P5, PT, R17, -126, PT ;  /* 0xc2fc00001100780b */ /* 0x000fe40003fae000 */
[----:B------:R-:W-:Y:S01]  /*4da0*/  @!P3 FMUL R19, R19, 0.5 ;  /* 0x3f0000001313b820 */ /* 0x000fe20000400000 */
[----:B------:R-:W2:Y:S01]  /*4db0*/  MUFU.EX2 R47, R15 ;  /* 0x0000000f002f7308 */ /* 0x000ea20000000800 */
[----:B------:R-:W-:Y:S01]  /*4dc0*/  @!P2 FMUL R43, R43, R43 ;  /* 0x0000002b2b2ba220 */ /* 0x000fe20000400000 */
[----:B------:R-:W-:Y:S01]  /*4dd0*/  FSETP.GEU.AND P2, PT, R16, -126, PT ;  /* 0xc2fc00001000780b */ /* 0x000fe20003f4e000 */
[----:B-1----:R-:W-:-:S05]  /*4de0*/  FFMA R12, R54, UR26, -R10 ;  /* 0x0000001a360c7c23 */ /* 0x002fca000800080a */
[----:B------:R-:W1:Y:S01]  /*4df0*/  MUFU.EX2 R50, R19 ;  /* 0x0000001300327308 */ /* 0x000e620000000800 */
[----:B---3--:R-:W-:Y:S01]  /*4e00*/  @!P4 FMUL R46, R46, R46 ;  /* 0x0000002e2e2ec220 */ /* 0x008fe20000400000 */
[----:B------:R-:W-:Y:S01]  /*4e10*/  FSETP.NEU.AND P4, PT, R4, -INF , PT ;  /* 0xff8000000400780b */ /* 0x000fe20003f8d000 */
[----:B------:R-:W-:-:S03]  /*4e20*/  @!P5 FMUL R17, R17, 0.5 ;  /* 0x3f0000001111d820 */ /* 0x000fc60000400000 */
[----:B------:R-:W-:Y:S01]  /*4e30*/  FSEL R13, R4, RZ, P4 ;  /* 0x000000ff040d7208 */ /* 0x000fe20002000000 */
[----:B------:R-:W-:Y:S01]  /*4e40*/  @!P2 FMUL R16, R16, 0.5 ;  /* 0x3f0000001010a820 */ /* 0x000fe20000400000 */
[----:B------:R-:W3:Y:S01]  /*4e50*/  MUFU.EX2 R54, R17 ;  /* 0x0000001100367308 */ /* 0x000ee20000000800 */
[----:B--2---:R-:W-:Y:S01]  /*4e60*/  @!P6 FMUL R47, R47, R47 ;  /* 0x0000002f2f2fe220 */ /* 0x004fe20000400000 */
[----:B------:R-:W-:Y:S01]  /*4e70*/  FSETP.GEU.AND P6, PT, R21, -126, PT ;  /* 0xc2fc00001500780b */ /* 0x000fe20003fce000 */
[C---:B------:R-:W-:Y:S01]  /*4e80*/  FMUL R10, R13.reuse, UR26 ;  /* 0x0000001a0d0a7c20 */ /* 0x040fe20008400000 */
[----:B------:R-:W-:Y:S01]  /*4e90*/  FSETP.GEU.AND P4, PT, R12, -126, PT ;  /* 0xc2fc00000c00780b */ /* 0x000fe20003f8e000 */
[----:B------:R-:W-:Y:S01]  /*4ea0*/  FADD R13, -R13, R8 ;  /* 0x000000080d0d7221 */ /* 0x000fe20000000100 */
[----:B------:R-:W-:Y:S01]  /*4eb0*/  FADD R8, R18, R89 ;  /* 0x0000005912087221 */ /* 0x000fe20000000000 */
[--C-:B------:R-:W-:Y:S01]  /*4ec0*/  FFMA R11, R11, UR26, -R10.reuse ;  /* 0x0000001a0b0b7c23 */ /* 0x100fe2000800080a */
[----:B------:R-:W2:Y:S01]  /*4ed0*/  MUFU.EX2 R51, R16 ;  /* 0x0000001000337308 */ /* 0x000ea20000000800 */
[----:B-1----:R-:W-:Y:S01]  /*4ee0*/  @!P3 FMUL R50, R50, R50 ;  /* 0x000000323232b220 */ /* 0x002fe20000400000 */
[--C-:B------:R-:W-:Y:S01]  /*4ef0*/  FFMA R28, R28, UR26, -R10.reuse ;  /* 0x0000001a1c1c7c23 */ /* 0x100fe2000800080a */
[--C-:B------:R-:W-:Y:S01]  /*4f00*/  FFMA R25, R25, UR26, -R10.reuse ;  /* 0x0000001a19197c23 */ /* 0x100fe2000800080a */
[----:B------:R-:W-:Y:S01]  /*4f10*/  FSETP.GEU.AND P3, PT, R11, -126, PT ;  /* 0xc2fc00000b00780b */ /* 0x000fe20003f6e000 */
[--C-:B------:R-:W-:Y:S01]  /*4f20*/  FFMA R32, R32, UR26, -R10.reuse ;  /* 0x0000001a20207c23 */ /* 0x100fe2000800080a */
[--C-:B------:R-:W-:Y:S01]  /*4f30*/  FFMA R33, R33, UR26, -R10.reuse ;  /* 0x0000001a21217c23 */ /* 0x100fe2000800080a */
[----:B------:R-:W-:Y:S01]  /*4f40*/  @!P6 FMUL R21, R21, 0.5 ;  /* 0x3f0000001515e820 */ /* 0x000fe20000400000 */
[--C-:B------:R-:W-:Y:S01]  /*4f50*/  FFMA R29, R29, UR26, -R10.reuse ;  /* 0x0000001a1d1d7c23 */ /* 0x100fe2000800080a */
[----:B---3--:R-:W-:Y:S01]  /*4f60*/  @!P5 FMUL R54, R54, R54 ;  /* 0x000000363636d220 */ /* 0x008fe20000400000 */
[----:B------:R-:W-:Y:S01]  /*4f70*/  FSETP.GEU.AND P5, PT, R28, -126, PT ;  /* 0xc2fc00001c00780b */ /* 0x000fe20003fae000 */
[----:B------:R-:W-:Y:S01]  /*4f80*/  @!P4 FMUL R12, R12, 0.5 ;  /* 0x3f0000000c0cc820 */ /* 0x000fe20000400000 */
[----:B------:R-:W1:Y:S01]  /*4f90*/  MUFU.EX2 R88, R21 ;  /* 0x0000001500587308 */ /* 0x000e620000000800 */
[--C-:B------:R-:W-:Y:S01]  /*4fa0*/  FFMA R37, R37, UR26, -R10.reuse ;  /* 0x0000001a25257c23 */ /* 0x100fe2000800080a */
[--C-:B------:R-:W-:Y:S01]  /*4fb0*/  FFMA R36, R36, UR26, -R10.reuse ;  /* 0x0000001a24247c23 */ /* 0x100fe2000800080a */
[--C-:B------:R-:W-:Y:S01]  /*4fc0*/  FFMA R40, R40, UR26, -R10.reuse ;  /* 0x0000001a28287c23 */ /* 0x100fe2000800080a */
[--C-:B------:R-:W-:Y:S01]  /*4fd0*/  FFMA R41, R41, UR26, -R10.reuse ;  /* 0x0000001a29297c23 */ /* 0x100fe2000800080a */
[----:B------:R-:W-:Y:S01]  /*4fe0*/  @!P3 FMUL R11, R11, 0.5 ;  /* 0x3f0000000b0bb820 */ /* 0x000fe20000400000 */
[----:B--2---:R-:W-:Y:S01]  /*4ff0*/  @!P2 FMUL R51, R51, R51 ;  /* 0x000000333333a220 */ /* 0x004fe20000400000 */
[----:B------:R-:W-:Y:S01]  /*5000*/  FSETP.GEU.AND P2, PT, R25, -126, PT ;  /* 0xc2fc00001900780b */ /* 0x000fe20003f4e000 */
[----:B------:R-:W2:Y:S01]  /*5010*/  MUFU.EX2 R55, R12 ;  /* 0x0000000c00377308 */ /* 0x000ea20000000800 */
[--C-:B------:R-:W-:Y:S01]  /*5020*/  FFMA R44, R44, UR26, -R10.reuse ;  /* 0x0000001a2c2c7c23 */ /* 0x100fe2000800080a */
[--C-:B------:R-:W-:Y:S01]  /*5030*/  FFMA R45, R45, UR26, -R10.reuse ;  /* 0x0000001a2d2d7c23 */ /* 0x100fe2000800080a */
[----:B------:R-:W-:Y:S01]  /*5040*/  @!P5 FMUL R28, R28, 0.5 ;  /* 0x3f0000001c1cd820 */ /* 0x000fe20000400000 */
[--C-:B------:R-:W-:Y:S01]  /*5050*/  FFMA R48, R48, UR26, -R10.reuse ;  /* 0x0000001a30307c23 */ /* 0x100fe2000800080a */
[--C-:B------:R-:W-:Y:S01]  /*5060*/  FFMA R49, R49, UR26, -R10.reuse ;  /* 0x0000001a31317c23 */ /* 0x100fe2000800080a */
[--C-:B------:R-:W-:Y:S01]  /*5070*/  FFMA R52, R52, UR26, -R10.reuse ;  /* 0x0000001a34347c23 */ /* 0x100fe2000800080a */
[----:B------:R-:W-:Y:S01]  /*5080*/  FFMA R10, R53, UR26, -R10 ;  /* 0x0000001a350a7c23 */ /* 0x000fe2000800080a */
[----:B------:R-:W3:Y:S01]  /*5090*/  MUFU.EX2 R24, R11 ;  /* 0x0000000b00187308 */ /* 0x000ee20000000800 */
[----:B-1----:R-:W-:Y:S01]  /*50a0*/  @!P6 FMUL R88, R88, R88 ;  /* 0x000000585858e220 */ /* 0x002fe20000400000 */
[----:B------:R-:W-:Y:S01]  /*50b0*/  FSETP.GEU.AND P6, PT, R32, -126, PT ;  /* 0xc2fc00002000780b */ /* 0x000fe20003fce000 */
[----:B------:R-:W-:Y:S01]  /*50c0*/  FMUL R13, R13, UR26 ;  /* 0x0000001a0d0d7c20 */ /* 0x000fe20008400000 */
[----:B------:R-:W-:Y:S01]  /*50d0*/  @!P2 FMUL R25, R25, 0.5 ;  /* 0x3f0000001919a820 */ /* 0x000fe20000400000 */
[----:B------:R-:W-:Y:S01]  /*50e0*/  FADD R23, R22, R51 ;  /* 0x0000003316177221 */ /* 0x000fe20000000000 */
[----:B------:R-:W-:Y:S01]  /*50f0*/  FADD R16, R20, R47 ;  /* 0x0000002f14107221 */ /* 0x000fe20000000000 */
[----:B------:R-:W-:Y:S01]  /*5100*/  FADD R27, R43, R88 ;  /* 0x000000582b1b7221 */ /* 0x000fe20000000000 */
[----:B------:R-:W1:Y:S01]  /*5110*/  MUFU.EX2 R26, R28 ;  /* 0x0000001c001a7308 */ /* 0x000e620000000800 */
[----:B--2---:R-:W-:Y:S01]  /*5120*/  @!P4 FMUL R55, R55, R55 ;  /* 0x000000373737c220 */ /* 0x004fe20000400000 */
[----:B------:R-:W-:-:S05]  /*5130*/  FSETP.GEU.AND P4, PT, R29, -126, PT ;  /* 0xc2fc00001d00780b */ /* 0x000fca0003f8e000 */
[----:B------:R-:W-:Y:S01]  /*5140*/  @!P6 FMUL R32, R32, 0.5 ;  /* 0x3f0000002020e820 */ /* 0x000fe20000400000 */
[----:B------:R2:W4:Y:S01]  /*5150*/  MUFU.EX2 R15, R25 ;  /* 0x00000019000f7308 */ /* 0x0005220000000800 */
[----:B---3--:R-:W-:Y:S01]  /*5160*/  @!P3 FMUL R24, R24, R24 ;  /* 0x000000181818b220 */ /* 0x008fe20000400000 */
[----:B------:R-:W-:-:S05]  /*5170*/  FSETP.GEU.AND P3, PT, R33, -126, PT ;  /* 0xc2fc00002100780b */ /* 0x000fca0003f6e000 */
[----:B------:R-:W-:Y:S01]  /*5180*/  @!P4 FMUL R29, R29, 0.5 ;  /* 0x3f0000001d1dc820 */ /* 0x000fe20000400000 */
[----:B------:R-:W3:Y:S01]  /*5190*/  MUFU.EX2 R32, R32 ;  /* 0x0000002000207308 */ /* 0x000ee20000000800 */
[----:B-1----:R-:W-:Y:S01]  /*51a0*/  @!P5 FMUL R26, R26, R26 ;  /* 0x0000001a1a1ad220 */ /* 0x002fe20000400000 */
[----:B------:R-:W-:Y:S01]  /*51b0*/  FSETP.GEU.AND P5, PT, R37, -126, PT ;  /* 0xc2fc00002500780b */ /* 0x000fe20003fae000 */
[----:B--2---:R-:W-:-:S04]  /*51c0*/  FADD R25, R42, R55 ;  /* 0x000000372a197221 */ /* 0x004fc80000000000 */
[----:B------:R-:W-:Y:S01]  /*51d0*/  @!P3 FMUL R33, R33, 0.5 ;  /* 0x3f0000002121b820 */ /* 0x000fe20000400000 */
[----:B------:R-:W1:Y:S01]  /*51e0*/  MUFU.EX2 R11, R29 ;  /* 0x0000001d000b7308 */ /* 0x000e620000000800 */
[----:B----4-:R-:W-:Y:S01]  /*51f0*/  @!P2 FMUL R15, R15, R15 ;  /* 0x0000000f0f0fa220 */ /* 0x010fe20000400000 */
        /* <DEDUP_REMOVED lines=18> */
[----:B------:R3:W4:Y:S01]  /*5320*/  MUFU.EX2 R17, R40 ;  /* 0x0000002800117308 */ /* 0x0007220000000800 */
[----:B-1----:R-:W-:Y:S01]  /*5330*/  @!P2 FMUL R30, R30, R30 ;  /* 0x0000001e1e1ea220 */ /* 0x002fe20000400000 */
[----:B------:R-:W-:-:S05]  /*5340*/  FSETP.GEU.AND P2, PT, R45, -126, PT ;  /* 0xc2fc00002d00780b */ /* 0x000fca0003f4e000 */
[----:B------:R-:W-:Y:S01]  /*5350*/  @!P5 FMUL R48, R48, 0.5 ;  /* 0x3f0000003030d820 */ /* 0x000fe20000400000 */
[----:B------:R-:W1:Y:S01]  /*5360*/  MUFU.EX2 R19, R44 ;  /* 0x0000002c00137308 */ /* 0x000e620000000800 */
[----:B--2---:R-:W-:Y:S01]  /*5370*/  @!P6 FMUL R12, R12, R12 ;  /* 0x0000000c0c0ce220 */ /* 0x004fe20000400000 */
[----:B------:R-:W-:Y:S01]  /*5380*/  FSETP.GEU.AND P6, PT, R52, -126, PT ;  /* 0xc2fc00003400780b */ /* 0x000fe20003fce000 */
[----:B---3--:R-:W-:Y:S01]  /*5390*/  FADD R40, R8, R23 ;  /* 0x0000001708287221 */ /* 0x008fe20000000000 */
[----:B------:R-:W-:Y:S01]  /*53a0*/  FADD R8, R31, R46 ;  /* 0x0000002e1f087221 */ /* 0x000fe20000000000 */
[----:B------:R-:W-:Y:S02]  /*53b0*/  FADD R23, R39, R54 ;  /* 0x0000003627177221 */ /* 0x000fe40000000000 */
[----:B------:R-:W-:Y:S01]  /*53c0*/  @!P2 FMUL R45, R45, 0.5 ;  /* 0x3f0000002d2da820 */ /* 0x000fe20000400000 */
[----:B------:R-:W2:Y:S01]  /*53d0*/  MUFU.EX2 R21, R48 ;  /* 0x0000003000157308 */ /* 0x000ea20000000800 */
[----:B----4-:R-:W-:Y:S01]  /*53e0*/  @!P4 FMUL R17, R17, R17 ;  /* 0x000000111111c220 */ /* 0x010fe20000400000 */
[----:B------:R-:W-:Y:S01]  /*53f0*/  FSETP.GEU.AND P4, PT, R49, -126, PT ;  /* 0xc2fc00003100780b */ /* 0x000fe20003f8e000 */
[----:B------:R-:W-:-:S02]  /*5400*/  FADD R41, R8, R23 ;  /* 0x0000001708297221 */ /* 0x000fc40000000000 */
[----:B------:R-:W-:Y:S01]  /*5410*/  FADD R8, R24, R17 ;  /* 0x0000001118087221 */ /* 0x000fe20000000000 */
[----:B------:R-:W-:Y:S01]  /*5420*/  F2FP.F16.F32.PACK_AB R24, R15, R24 ;  /* 0x000000180f18723e */ /* 0x000fe200000000ff */
        /* <DEDUP_REMOVED lines=8> */
[----:B---3--:R-:W-:Y:S02]  /*54b0*/  FADD R45, R16, R25 ;  /* 0x00000019102d7221 */ /* 0x008fe40000000000 */
[----:B------:R-:W-:Y:S02]  /*54c0*/  FADD R23, R32, R21 ;  /* 0x0000001520177221 */ /* 0x000fe40000000000 */
[----:B------:R-:W-:Y:S01]  /*54d0*/  @!P3 FMUL R10, R10, 0.5 ;  /* 0x3f0000000a0ab820 */ /* 0x000fe20000400000 */
[----:B------:R-:W2:Y:S01]  /*54e0*/  MUFU.EX2 R36, R49 ;  /* 0x0000003100247308 */ /* 0x000ea20000000800 */
[----:B----4-:R-:W-:Y:S01]  /*54f0*/  @!P2 FMUL R34, R34, R34 ;  /* 0x000000222222a220 */ /* 0x010fe20000400000 */
[----:B------:R-:W-:Y:S01]  /*5500*/  FSETP.GEU.AND P2, PT, R14, -126, PT ;  /* 0xc2fc00000e00780b */ /* 0x000fe20003f4e000 */
[----:B------:R-:W-:Y:S01]  /*5510*/  FADD R8, R8, R23 ;  /* 0x0000001708087221 */ /* 0x000fe20000000000 */
[----:B------:R-:W-:Y:S01]  /*5520*/  FADD R40, R40, R45 ;  /* 0x0000002d28287221 */ /* 0x000fe20000000000 */
[----:B------:R-:W-:Y:S01]  /*5530*/  FADD R16, R11, R34 ;  /* 0x000000220b107221 */ /* 0x000fe20000000000 */
[----:B------:R-:W-:Y:S01]  /*5540*/  F2FP.F16.F32.PACK_AB R34, R34, R19 ;  /* 0x000000132222723e */ /* 0x000fe200000000ff */
[----:B------:R-:W-:Y:S01]  /*5550*/  @!P5 FMUL R13, R13, 0.5 ;  /* 0x3f0000000d0dd820 */ /* 0x000fe20000400000 */
[----:B------:R3:W4:Y:S01]  /*5560*/  MUFU.EX2 R38, R10 ;  /* 0x0000000a00267308 */ /* 0x0007220000000800 */
[----:B-1----:R-:W-:-:S06]  /*5570*/  @!P6 FMUL R9, R9, R9 ;  /* 0x000000090909e220 */ /* 0x002fcc0000400000 */
[----:B------:R-:W-:Y:S01]  /*5580*/  @!P2 FMUL R14, R14, 0.5 ;  /* 0x3f0000000e0ea820 */ /* 0x000fe20000400000 */
[----:B------:R-:W1:Y:S01]  /*5590*/  MUFU.EX2 R13, R13 ;  /* 0x0000000d000d7308 */ /* 0x000e620000000800 */
[----:B---3--:R-:W-:Y:S01]  /*55a0*/  FADD R10, R35, R50 ;  /* 0x00000032230a7221 */ /* 0x008fe20000000000 */
[----:B--2---:R-:W-:-:S03]  /*55b0*/  @!P4 FMUL R36, R36, R36 ;  /* 0x000000242424c220 */ /* 0x004fc60000400000 */
[----:B------:R-:W-:Y:S01]  /*55c0*/  FADD R44, R10, R27 ;  /* 0x0000001b0a2c7221 */ /* 0x000fe20000000000 */
[----:B------:R-:W-:Y:S01]  /*55d0*/  FADD R10, R15, R12 ;  /* 0x0000000c0f0a7221 */ /* 0x000fe20000000000 */
[----:B------:R-:W-:Y:S01]  /*55e0*/  FADD R25, R33, R36 ;  /* 0x0000002421197221 */ /* 0x000fe20000000000 */
[----:B------:R2:W3:Y:S01]  /*55f0*/  MUFU.EX2 R28, R14 ;  /* 0x0000000e001c7308 */ /* 0x0004e20000000800 */
[----:B----4-:R-:W-:Y:S01]  /*5600*/  @!P3 FMUL R38, R38, R38 ;  /* 0x000000262626b220 */ /* 0x010fe20000400000 */
[----:B------:R-:W-:Y:S01]  /*5610*/  FADD R27, R30, R9 ;  /* 0x000000091e1b7221 */ /* 0x000fe20000000000 */
[----:B------:R-:W-:Y:S01]  /*5620*/  FADD R10, R10, R25 ;  /* 0x000000190a0a7221 */ /* 0x000fe20000000000 */
[----:B------:R-:W-:Y:S01]  /*5630*/  FADD R41, R41, R44 ;  /* 0x0000002c29297221 */ /* 0x000fe20000000000 */
[----:B------:R-:W-:Y:S01]  /*5640*/  FADD R29, R37, R38 ;  /* 0x00000026251d7221 */ /* 0x000fe20000000000 */
[----:B------:R-:W-:Y:S02]  /*5650*/  F2FP.F16.F32.PACK_AB R25, R31, R18 ;  /* 0x000000121f19723e */ /* 0x000fe400000000ff */
[----:B------:R-:W-:Y:S01]  /*5660*/  FADD R41, R40, R41 ;  /* 0x0000002928297221 */ /* 0x000fe20000000000 */
[----:B--2---:R-:W-:Y:S01]  /*5670*/  FADD R14, R26, R19 ;  /* 0x000000131a0e7221 */ /* 0x004fe20000000000 */
[----:B------:R-:W-:Y:S01]  /*5680*/  FADD R29, R16, R29 ;  /* 0x0000001d101d7221 */ /* 0x000fe20000000000 */
[----:B-1----:R-:W-:Y:S01]  /*5690*/  @!P5 FMUL R13, R13, R13 ;  /* 0x0000000d0d0dd220 */ /* 0x002fe20000400000 */
[----:B------:R-:W-:Y:S01]  /*56a0*/  F2FP.F16.F32.PACK_AB R30, R37, R30 ;  /* 0x0000001e251e723e */ /* 0x000fe200000000ff */
[----:B------:R-:W-:Y:S01]  /*56b0*/  FADD R27, R14, R27 ;  /* 0x0000001b0e1b7221 */ /* 0x000fe20000000000 */
[----:B------:R-:W-:Y:S01]  /*56c0*/  FADD R29, R10, R29 ;  /* 0x0000001d0a1d7221 */ /* 0x000fe20000000000 */
[----:B------:R-:W-:Y:S01]  /*56d0*/  SHF.L.U32 R10, R7, 0x1f, RZ ;  /* 0x0000001f070a7819 */ /* 0x000fe200000006ff */
[----:B------:R-:W-:Y:S01]  /*56e0*/  FMUL R56, R56, R13 ;  /* 0x0000000d38387220 */ /* 0x000fe20000400000 */
[----:B------:R-:W-:Y:S01]  /*56f0*/  FADD R8, R8, R27 ;  /* 0x0000001b08087221 */ /* 0x000fe20000000000 */
[----:B---3--:R-:W-:Y:S01]  /*5700*/  @!P2 FMUL R28, R28, R28 ;  /* 0x0000001c1c1ca220 */ /* 0x008fe20000400000 */
[----:B------:R1:W2:Y:S01]  /*5710*/  SYNCS.PHASECHK.TRANS64.TRYWAIT P2, [UR6+0xe000], R10 ;  /* 0x00e0000aff0075a7 */ /* 0x0002a20008040146 */
[----:B------:R-:W-:Y:S01]  /*5720*/  F2FP.F16.F32.PACK_AB R27, R35, R20 ;  /* 0x00000014231b723e */ /* 0x000fe200000000ff */
[----:B------:R-:W-:Y:S01]  /*5730*/  FADD R8, R8, R29 ;  /* 0x0000001d08087221 */ /* 0x000fe20000000000 */
        /* <DEDUP_REMOVED lines=17> */
[----:B------:R-:W-:Y:S01]  /*5850*/  F2FP.F16.F32.PACK_AB R28, R33, R32 ;  /* 0x00000020211c723e */ /* 0x000fe200000000ff */
[----:B------:R-:W-:Y:S01]  /*5860*/  FFMA R2, R13, R2, R8 ;  /* 0x000000020d027223 */ /* 0x000fe20000000008 */
[----:B------:R-:W-:Y:S01]  /*5870*/  F2FP.F16.F32.PACK_AB R29, R39, R22 ;  /* 0x00000016271d723e */ /* 0x000fe200000000ff */
        /* <DEDUP_REMOVED lines=18> */
[----:B------:R-:W-:Y:S02]  /*59a0*/  F2FP.F16.F32.PACK_AB R33, R46, R89 ;  /* 0x000000592e21723e */ /* 0x000fe400000000ff */
[----:B------:R-:W-:Y:S02]  /*59b0*/  F2FP.F16.F32.PACK_AB R35, R50, R47 ;  /* 0x0000002f3223723e */ /* 0x000fe400000000ff */
[----:B------:R-:W-:Y:S02]  /*59c0*/  F2FP.F16.F32.PACK_AB R36, R36, R21 ;  /* 0x000000152424723e */ /* 0x000fe400000000ff */
[----:B------:R-:W-:-:S02]  /*59d0*/  F2FP.F16.F32.PACK_AB R37, R54, R51 ;  /* 0x000000333625723e */ /* 0x000fc400000000ff */
[----:B------:R-:W-:Y:S01]  /*59e0*/  F2FP.F16.F32.PACK_AB R38, R38, R9 ;  /* 0x000000092626723e */ /* 0x000fe200000000ff */
[----:B-12---:R-:W-:Y:S06]  /*59f0*/  @!P0 BRA `(.L_x_39) ;  /* 0x0000000000048947 */ /* 0x006fec0003800000 */
[----:B------:R-:W-:Y:S01]  /*5a00*/  BPT.TRAP 0x1 ;  /* 0x000000040000795c */ /* 0x000fe20000300000 */
.L_x_39:
[----:B------:R-:W-:Y:S05]  /*5a10*/  @P2 BRA `(.L_x_40) ;  /* 0x0000000000082947 */ /* 0x000fea0003800000 */
[----:B------:R-:W1:Y:S02]  /*5a20*/  SYNCS.PHASECHK.TRANS64.TRYWAIT P2, [UR6+0xe000], R10 ;  /* 0x00e0000aff0075a7 */ /* 0x000e640008040146 */
[----:B-1----:R-:W-:Y:S05]  /*5a30*/  @!P2 BRA `(.L_x_41) ;  /* 0x000000280084a947 */ /* 0x002fea0003800000 */
.L_x_40:
        /* <DEDUP_REMOVED lines=23> */
.L_x_42:
[----:B------:R-:W-:-:S04]  /*5bb0*/  ULEA UR6, UR21, UR37, 0x3 ;  /* 0x0000002515067291 */ /* 0x000fc8000f8e183f */
[----:B------:R-:W-:-:S04]  /*5bc0*/  UIADD3 UR6, UR6, 0xe028, URZ ;  /* 0x0000e02806067890 */ /* 0x000fc8000fffe03f */
[----:B------:R-:W-:-:S09]  /*5bd0*/  UPRMT UR6, URZ, 0x654, UR6 ;  /* 0x000006543f067896 */ /* 0x000fd20008000006 */
[----:B------:R-:W-:Y:S01]  /*5be0*/  SYNCS.ARRIVE.TRANS64.RED.A1T0 RZ, [UR6], RZ ;  /* 0x000000ffffff79a7 */ /* 0x000fe20008100406 */
[----:B------:R-:W-:Y:S05]  /*5bf0*/  @P1 BRA `(.L_x_43) ;  /* 0x0000000000041947 */ /* 0x000fea0003800000 */
[----:B------:R-:W-:Y:S01]  /*5c00*/  BPT.TRAP 0x1 ;  /* 0x000000040000795c */ /* 0x000fe20000300000 */
.L_x_43:
[----:B------:R-:W-:-:S04]  /*5c10*/  UIADD3 UR21, UR21, 0x1, URZ ;  /* 0x0000000115157890 */ /* 0x000fc8000fffe03f */
[----:B------:R-:W-:-:S04]  /*5c20*/  UISETP.NE.AND UP0, UPT, UR21, 0x5, UPT ;  /* 0x000000051500788c */ /* 0x000fc8000bf05270 */
[----:B------:R-:W-:Y:S01]  /*5c30*/  USEL UR21, UR21, URZ, UP0 ;  /* 0x0000003f15157287 */ /* 0x000fe20008000000 */
[----:B------:R-:W-:Y:S11]  /*5c40*/  @!P0 BRA `(.L_x_44) ;  /* 0x0000000000048947 */ /* 0x000ff60003800000 */
[----:B------:R-:W-:Y:S01]  /*5c50*/  BPT.TRAP 0x1 ;  /* 0x000000040000795c */ /* 0x000fe20000300000 */
.L_x_44:
[----:B------:R-:W-:-:S04]  /*5c60*/  ULEA UR6, UR21, UR37, 0x3 ;  /* 0x0000002515067291 */ /* 0x000fc8000f8e183f */
[----:B------:R-:W-:-:S04]  /*5c70*/  UIADD3 UR6, UR6, 0xe028, URZ ;  /* 0x0000e02806067890 */ /* 0x000fc8000fffe03f */
[----:B------:R-:W-:-:S09]  /*5c80*/  UPRMT UR6, URZ, 0x654, UR6 ;  /* 0x000006543f067896 */ /* 0x000fd20008000006 */
[----:B------:R-:W-:Y:S01]  /*5c90*/  SYNCS.ARRIVE.TRANS64.RED.A1T0 RZ, [UR6], RZ ;  /* 0x000000ffffff79a7 */ /* 0x000fe20008100406 */
[----:B------:R-:W-:Y:S05]  /*5ca0*/  @P1 BRA `(.L_x_45) ;  /* 0x0000000000041947 */ /* 0x000fea0003800000 */
[----:B------:R-:W-:Y:S01]  /*5cb0*/  BPT.TRAP 0x1 ;  /* 0x000000040000795c */ /* 0x000fe20000300000 */
.L_x_45:
[----:B------:R-:W-:Y:S01]  /*5cc0*/  UIADD3 UR24, UR24, 0x1, URZ ;  /* 0x0000000118187890 */ /* 0x000fe2000fffe03f */
[C---:B------:R-:W-:Y:S01]  /*5cd0*/  ISETP.GT.AND P2, PT, R3.reuse, 0x1, PT ;  /* 0x000000010300780c */ /* 0x040fe20003f44270 */
[----:B------:R-:W-:Y:S01]  /*5ce0*/  UIADD3 UR21, UR21, 0x1, URZ ;  /* 0x0000000115157890 */ /* 0x000fe2000fffe03f */
[----:B------:R-:W-:Y:S01]  /*5cf0*/  VIADD R3, R3, 0xffffffff ;  /* 0xffffffff03037836 */ /* 0x000fe20000000000 */
[----:B------:R-:W-:Y:S01]  /*5d00*/  UISETP.NE.AND UP1, UPT, UR24, 0x5, UPT ;  /* 0x000000051800788c */ /* 0x000fe2000bf25270 */
[----:B------:R-:W-:Y:S01]  /*5d10*/  IADD3 R0, R0, 0x40, RZ ;  /* 0x0000004000007810 */ /* 0x000fe20007ffe0ff */
[----:B------:R-:W-:Y:S01]  /*5d20*/  UISETP.NE.AND UP0, UPT, UR21, 0x5, UPT ;  /* 0x000000051500788c */ /* 0x000fe2000bf05270 */
[----:B------:R-:W-:Y:S01]  /*5d30*/  IMAD.MOV.U32 R8, RZ, RZ, R4 ;  /* 0x000000ffff087224 */ /* 0x000fe200078e0004 */
[----:B------:R-:W-:Y:S01]  /*5d40*/  USEL UR6, URZ, 0x1, UP1 ;  /* 0x000000013f067887 */ /* 0x000fe20008800000 */
[----:B-1----:R-:W-:Y:S01]  /*5d50*/  MOV R9, R6 ;  /* 0x0000000600097202 */ /* 0x002fe20000000f00 */
[----:B------:R-:W-:-:S02]  /*5d60*/  USEL UR21, UR21, URZ, UP0 ;  /* 0x0000003f15157287 */ /* 0x000fc40008000000 */
[----:B------:R-:W-:Y:S02]  /*5d70*/  USEL UR24, UR24, URZ, UP1 ;  /* 0x0000003f18187287 */ /* 0x000fe40008800000 */
[----:B------:R-:W-:Y:S01]  /*5d80*/  LOP3.LUT R7, R7, UR6, RZ, 0x3c, !PT ;  /* 0x0000000607077c12 */ /* 0x000fe2000f8e3cff */
[----:B------:R-:W-:Y:S09]  /*5d90*/  @P2 BRA `(.L_x_46) ;  /* 0xffffffe000dc2947 */ /* 0x000ff2000383ffff */
.L_x_35:
[----:B------:R-:W1:Y:S01]  /*5da0*/  SHFL.BFLY PT, R3, R2, 0x1, 0x1f ;  /* 0x0c201f0002037f89 */ /* 0x000e6200000e0000 */
[----:B------:R-:W-:Y:S01]  /*5db0*/  BSSY B0, `(.L_x_47) ;  /* 0x0000023000007945 */ /* 0x000fe20003800000 */
[----:B------:R-:W-:Y:S01]  /*5dc0*/  IMAD.MOV.U32 R9, RZ, RZ, 0x7f800000 ;  /* 0x7f800000ff097424 */ /* 0x000fe200078e00ff */
[----:B------:R-:W-:Y:S01]  /*5dd0*/  MOV R11, 0x7f800000 ;  /* 0x7f800000000b7802 */ /* 0x000fe20000000f00 */
[----:B------:R-:W2:Y:S01]  /*5de0*/  SHFL.BFLY PT, R0, R5, 0x1, 0x1f ;  /* 0x0c201f0005007f89 */ /* 0x000ea200000e0000 */
[----:B-1----:R-:W-:Y:S01]  /*5df0*/  FADD R3, R3, R2 ;  /* 0x0000000203037221 */ /* 0x002fe20000000000 */
[----:B--2---:R-:W-:-:S04]  /*5e00*/  FADD R16, R0, R5 ;  /* 0x0000000500107221 */ /* 0x004fc80000000000 */
[----:B------:R-:W1:Y:S01]  /*5e10*/  SHFL.BFLY PT, R8, R3, 0x2, 0x1f ;  /* 0x0c401f0003087f89 */ /* 0x000e6200000e0000 */
[----:B------:R-:W-:-:S03]  /*5e20*/  IMAD.MOV.U32 R0, RZ, RZ, 0x3f800000 ;  /* 0x3f800000ff007424 */ /* 0x000fc600078e00ff */
[----:B------:R-:W2:Y:S01]  /*5e30*/  SHFL.BFLY PT, R17, R16, 0x2, 0x1f ;  /* 0x0c401f0010117f89 */ /* 0x000ea200000e0000 */
[C---:B-1----:R-:W-:Y:S01]  /*5e40*/  FSETP.NE.AND P0, PT, R3.reuse, -R8, PT ;  /* 0x800000080300720b */ /* 0x042fe20003f05000 */
[----:B------:R-:W-:Y:S01]  /*5e50*/  FADD R5, R3, R8 ;  /* 0x0000000803057221 */ /* 0x000fe20000000000 */
[----:B------:R-:W-:Y:S01]  /*5e60*/  MOV R8, 0x3f800000 ;  /* 0x3f80000000087802 */ /* 0x000fe20000000f00 */
[----:B--2---:R-:W-:-:S10]  /*5e70*/  FADD R7, R16, R17 ;  /* 0x0000001110077221 */ /* 0x004fd40000000000 */
[----:B------:R-:W-:Y:S05]  /*5e80*/  @!P0 BRA `(.L_x_48) ;  /* 0x0000000000548947 */ /* 0x000fea0003800000 */
[----:B------:R-:W-:Y:S01]  /*5e90*/  VIADD R0, R5, 0x1800000 ;  /* 0x0180000005007836 */ /* 0x000fe20000000000 */
[----:B------:R-:W-:Y:S04]  /*5ea0*/  BSSY B1, `(.L_x_49) ;  /* 0x000000c000017945 */ /* 0x000fe80003800000 */
[----:B------:R-:W-:-:S04]  /*5eb0*/  LOP3.LUT R0, R0, 0x7f800000, RZ, 0xc0, !PT ;  /* 0x7f80000000007812 */ /* 0x000fc800078ec0ff */
[----:B------:R-:W-:-:S13]  /*5ec0*/  ISETP.GT.U32.AND P0, PT, R0, 0x1ffffff, PT ;  /* 0x01ffffff0000780c */ /* 0x000fda0003f04070 */
[----:B------:R-:W-:Y:S05]  /*5ed0*/  @P0 BRA `(.L_x_50) ;  /* 0x0000000000100947 */ /* 0x000fea0003800000 */
[----:B------:R-:W-:Y:S02]  /*5ee0*/  MOV R2, R5 ;  /* 0x0000000500027202 */ /* 0x000fe40000000f00 */
[----:B------:R-:W-:-:S07]  /*5ef0*/  MOV R15, 0x5f10 ;  /* 0x00005f10000f7802 */ /* 0x000fce0000000f00 */
[----:B------:R-:W-:Y:S05]  /*5f00*/  CALL.REL.NOINC `($__internal_0_$__cuda_sm20_rcp_rn_f32_slowpath) ;  /* 0x0000002400f87944 */ /* 0x000fea0003c00000 */
[----:B------:R-:W-:Y:S05]  /*5f10*/  BRA `(.L_x_51) ;  /* 0x0000000000107947 */ /* 0x000fea0003800000 */
.L_x_50:
[----:B------:R-:W1:Y:S02]  /*5f20*/  MUFU.RCP R0, R5 ;  /* 0x0000000500007308 */ /* 0x000e640000001000 */
[----:B-1----:R-:W-:-:S04]  /*5f30*/  FFMA R2, R5, R0, -1 ;  /* 0xbf80000005027423 */ /* 0x002fc80000000000 */
[----:B------:R-:W-:-:S04]  /*5f40*/  FADD.FTZ R3, -R2, -RZ ;  /* 0x800000ff02037221 */ /* 0x000fc80000010100 */
[----:B------:R-:W-:-:S07]  /*5f50*/  FFMA R0, R0, R3, R0 ;  /* 0x0000000300007223 */ /* 0x000fce0000000000 */
.L_x_51:
[----:B------:R-:W-:Y:S05]  /*5f60*/  BSYNC B1 ;  /* 0x0000000000017941 */ /* 0x000fea0003800000 */
.L_x_49:
[----:B------:R-:W-:Y:S01]  /*5f70*/  FSETP.GEU.AND P0, PT, |R5|, 1.175494350822287508e-38, PT ;  /* 0x008000000500780b */ /* 0x000fe20003f0e200 */
[----:B------:R-:W-:-:S12]  /*5f80*/  ULDC UR4, c[0x0][0x600] ;  /* 0x0001800000047ab9 */ /* 0x000fd80000000800 */
[----:B------:R-:W-:-:S04]  /*5f90*/  @!P0 FMUL R5, R5, 16777216 ;  /* 0x4b80000005058820 */ /* 0x000fc80000400000 */
[----:B------:R-:W1:Y:S02]  /*5fa0*/  MUFU.LG2 R2, R5 ;  /* 0x0000000500027308 */ /* 0x000e640000000c00 */
[----:B-1----:R-:W-:-:S04]  /*5fb0*/  @!P0 FADD R2, R2, -24 ;  /* 0xc1c0000002028421 */ /* 0x002fc80000000000 */
[----:B------:R-:W-:-:S04]  /*5fc0*/  FMUL R11, R2, 0.69314718246459960938 ;  /* 0x3f317218020b7820 */ /* 0x000fc80000400000 */
[----:B------:R-:W-:-:S07]  /*5fd0*/  FFMA R11, R4, UR4, R11 ;  /* 0x00000004040b7c23 */ /* 0x000fce000800000b */
.L_x_48:
[----:B------:R-:W-:Y:S05]  /*5fe0*/  BSYNC B0 ;  /* 0x0000000000007941 */ /* 0x000fea0003800000 */
.L_x_47:
[----:B------:R-:W-:Y:S01]  /*5ff0*/  FSETP.NE.AND P0, PT, R16, -R17, PT ;  /* 0x800000111000720b */ /* 0x000fe20003f05000 */
[----:B------:R-:W-:Y:S01]  /*6000*/  ULDC UR4, c[0x0][0x608] ;  /* 0x0001820000047ab9 */ /* 0x000fe20000000800 */
[----:B------:R-:W-:Y:S01]  /*6010*/  BSSY B0, `(.L_x_52) ;  /* 0x0000029000007945 */ /* 0x000fe20003800000 */
[----:B------:R-:W-:-:S04]  /*6020*/  FMUL R0, R0, UR4 ;  /* 0x0000000400007c20 */ /* 0x000fc80008400000 */
        /* <DEDUP_REMOVED lines=16> */
[----:B------:R-:W-:Y:S06]  /*6130*/  @!P0 BRA `(.L_x_53) ;  /* 0x0000000000588947 */ /* 0x000fec0003800000 */
        /* <DEDUP_REMOVED lines=8> */
[----:B------:R-:W-:Y:S01]  /*61c0*/  IMAD.MOV.U32 R8, RZ, RZ, R0 ;  /* 0x000000ffff087224 */ /* 0x000fe200078e0000 */
[----:B------:R-:W-:Y:S06]  /*61d0*/  BRA `(.L_x_56) ;  /* 0x0000000000107947 */ /* 0x000fec0003800000 */
.L_x_55:
[----:B------:R-:W1:Y:S02]  /*61e0*/  MUFU.RCP R8, R7 ;  /* 0x0000000700087308 */ /* 0x000e640000001000 */
[----:B-1----:R-:W-:-:S04]  /*61f0*/  FFMA R0, R7, R8, -1 ;  /* 0xbf80000007007423 */ /* 0x002fc80000000008 */
[----:B------:R-:W-:-:S04]  /*6200*/  FADD.FTZ R3, -R0, -RZ ;  /* 0x800000ff00037221 */ /* 0x000fc80000010100 */
[----:B------:R-:W-:-:S07]  /*6210*/  FFMA R8, R8, R3, R8 ;  /* 0x0000000308087223 */ /* 0x000fce0000000008 */
.L_x_56:
[----:B------:R-:W-:Y:S05]  /*6220*/  BSYNC B1 ;  /* 0x0000000000017941 */ /* 0x000fea0003800000 */
.L_x_54:
[----:B------:R-:W-:Y:S01]  /*6230*/  FSETP.GEU.AND P0, PT, |R7|, 1.175494350822287508e-38, PT ;  /* 0x008000000700780b */ /* 0x000fe20003f0e200 */
[----:B------:R-:W-:-:S12]  /*6240*/  ULDC UR4, c[0x0][0x600] ;  /* 0x0001800000047ab9 */ /* 0x000fd80000000800 */
[----:B------:R-:W-:-:S04]  /*6250*/  @!P0 FMUL R7, R7, 16777216 ;  /* 0x4b80000007078820 */ /* 0x000fc80000400000 */
[----:B------:R-:W1:Y:S02]  /*6260*/  MUFU.LG2 R0, R7 ;  /* 0x0000000700007308 */ /* 0x000e640000000c00 */
[----:B-1----:R-:W-:-:S04]  /*6270*/  @!P0 FADD R0, R0, -24 ;  /* 0xc1c0000000008421 */ /* 0x002fc80000000000 */
[----:B------:R-:W-:-:S04]  /*6280*/  FMUL R9, R0, 0.69314718246459960938 ;  /* 0x3f31721800097820 */ /* 0x000fc80000400000 */
[----:B------:R-:W-:-:S07]  /*6290*/  FFMA R9, R6, UR4, R9 ;  /* 0x0000000406097c23 */ /* 0x000fce0008000009 */
.L_x_53:
[----:B------:R-:W-:Y:S05]  /*62a0*/  BSYNC B0 ;  /* 0x0000000000007941 */ /* 0x000fea0003800000 */
.L_x_52:
[----:B------:R-:W-:Y:S01]  /*62b0*/  UISETP.NE.AND UP0, UPT, UR36, 0x1, UPT ;  /* 0x000000012400788c */ /* 0x000fe2000bf05270 */
[----:B------:R-:W1:Y:S01]  /*62c0*/  S2R R2, SR_TID.X ;  /* 0x0000000000027919 */ /* 0x000e620000002100 */
[----:B------:R-:W-:Y:S02]  /*62d0*/  ULDC.64 UR8, c[0x0][0x208] ;  /* 0x0000820000087ab9 */ /* 0x000fe40000000a00 */
[----:B------:R-:W-:-:S06]  /*62e0*/  USEL UR4, URZ, 0x1, UP0 ;  /* 0x000000013f047887 */ /* 0x000fcc0008000000 */
[----:B------:R-:W-:Y:S01]  /*62f0*/  MOV R0, UR4 ;  /* 0x0000000400007c02 */ /* 0x000fe20008000f00 */
[----:B------:R-:W-:Y:S02]  /*6300*/  ULDC UR4, c[0x0][0x608] ;  /* 0x0001820000047ab9 */ /* 0x000fe40000000800 */
[----:B------:R-:W-:Y:S01]  /*6310*/  FMUL R8, R8, UR4 ;  /* 0x0000000408087c20 */ /* 0x000fe20008400000 */
[----:B------:R-:W-:-:S04]  /*6320*/  SHF.L.U32 R0, R0, 0x1f, RZ ;  /* 0x0000001f00007819 */ /* 0x000fc800000006ff */
[----:B------:R-:W2:Y:S01]  /*6330*/  SYNCS.PHASECHK.TRANS64.TRYWAIT P0, [UR23+0x8], R0 ;  /* 0x00000800ff0075a7 */ /* 0x000ea20008000157 */
[C---:B-1----:R-:W-:Y:S02]  /*6340*/  LOP3.LUT P1, RZ, R2.reuse, 0x3, RZ, 0xc0, !PT ;  /* 0x0000000302ff7812 */ /* 0x042fe4000782c0ff */
[----:B------:R-:W-:Y:S01]  /*6350*/  LOP3.LUT R16, R2, 0x7f, RZ, 0xc0, !PT ;  /* 0x0000007f02107812 */ /* 0x000fe200078ec0ff */
[----:B--2---:R-:W-:Y:S10]  /*6360*/  @!P0 BRA `(.L_x_57) ;  /* 0x0000002000508947 */ /* 0x004ff40003800000 */
.L_x_107:
[----:B------:R-:W-:Y:S01]  /*6370*/  USHF.L.U32 UR42, UR42, 0x6, URZ ;  /* 0x000000062a2a7899 */ /* 0x000fe2000800063f */
[----:B------:R-:W-:Y:S01]  /*6380*/  BSSY B0, `(.L_x_58) ;  /* 0x0000018000007945 */ /* 0x000fe20003800000 */
[----:B------:R-:W-:-:S03]  /*6390*/  SHF.R.U32.HI R17, RZ, 0x5, R16 ;  /* 0x00000005ff117819 */ /* 0x000fc60000011610 */
[----:B------:R-:W-:Y:S07]  /*63a0*/  @P1 BRA `(.L_x_59) ;  /* 0x0000000000541947 */ /* 0x000fee0003800000 */
[----:B------:R-:W2:Y:S01]  /*63b0*/  S2UR UR4, SR_CTAID.Y ;  /* 0x00000000000479c3 */ /* 0x000ea20000002600 */
[----:B-1----:R-:W-:Y:S01]  /*63c0*/  SHF.R.U32.HI R0, RZ, 0x2, R2 ;  /* 0x00000002ff007819 */ /* 0x002fe20000011602 */
[----:B------:R-:W-:Y:S01]  /*63d0*/  IMAD.SHL.U32 R3, R17, 0x10, RZ ;  /* 0x0000001011037824 */ /* 0x000fe200078e00ff */
[----:B------:R-:W-:Y:S02]  /*63e0*/  ULDC.64 UR6, c[0x0][0x688] ;  /* 0x0001a20000067ab9 */ /* 0x000fe40000000a00 */
[----:B------:R-:W-:-:S03]  /*63f0*/  LOP3.LUT R0, R0, 0x7, RZ, 0xc0, !PT ;  /* 0x0000000700007812 */ /* 0x000fc600078ec0ff */
[----:B------:R-:W1:Y:S01]  /*6400*/  S2UR UR5, SR_CTAID.Z ;  /* 0x00000000000579c3 */ /* 0x000e620000002700 */
[----:B------:R-:W-:-:S04]  /*6410*/  LOP3.LUT R0, R3, 0xfffffff0, R0, 0xe2, !PT ;  /* 0xfffffff003007812 */ /* 0x000fc800078ee200 */
[----:B------:R-:W-:-:S05]  /*6420*/  IADD3 R3, R0, UR42, RZ ;  /* 0x0000002a00037c10 */ /* 0x000fca000fffe0ff */
[----:B------:R-:W-:Y:S01]  /*6430*/  VIADD R2, R3, 0x8 ;  /* 0x0000000803027836 */ /* 0x000fe20000000000 */
[----:B--2---:R-:W-:-:S04]  /*6440*/  UIMAD UR4, UR4, UR6, UR42 ;  /* 0x00000006040472a4 */ /* 0x004fc8000f8e022a */
[----:B-1----:R-:W-:-:S03]  /*6450*/  UIMAD UR4, UR5, UR7, UR4 ;  /* 0x00000007050472a4 */ /* 0x002fc6000f8e0204 */
[----:B------:R-:W-:Y:S02]  /*6460*/  ULDC UR5, c[0x0][0x288] ;  /* 0x0000a20000057ab9 */ /* 0x000fe40000000800 */
[----:B------:R-:W-:Y:S02]  /*6470*/  ISETP.GE.U32.AND P0, PT, R3, UR5, PT ;  /* 0x0000000503007c0c */ /* 0x000fe4000bf06070 */
[----:B------:R-:W-:Y:S02]  /*6480*/  IADD3 R0, P2, R0, UR4, RZ ;  /* 0x0000000400007c10 */ /* 0x000fe4000ff5e0ff */
[----:B------:R-:W-:Y:S01]  /*6490*/  ISETP.GE.U32.AND P1, PT, R2, UR5, PT ;  /* 0x0000000502007c0c */ /* 0x000fe2000bf26070 */
[----:B------:R-:W-:Y:S01]  /*64a0*/  ULDC.64 UR4, c[0x0][0x680] ;  /* 0x0001a00000047ab9 */ /* 0x000fe20000000a00 */
[----:B------:R-:W-:Y:S02]  /*64b0*/  IADD3.X R3, RZ, RZ, RZ, P2, !PT ;  /* 0x000000ffff037210 */ /* 0x000fe400017fe4ff */
[----:B------:R-:W-:-:S04]  /*64c0*/  LEA R2, P2, R0, UR4, 0x2 ;  /* 0x0000000400027c11 */ /* 0x000fc8000f8410ff */
[----:B------:R-:W-:-:S05]  /*64d0*/  LEA.HI.X R3, R0, UR5, R3, 0x2, P2 ;  /* 0x0000000500037c11 */ /* 0x000fca00090f1403 */
[----:B------:R2:W-:Y:S04]  /*64e0*/  @!P0 STG.E desc[UR8][R2.64], R11 ;  /* 0x0000000b02008986 */ /* 0x0005e8000c101908 */
[----:B------:R2:W-:Y:S02]  /*64f0*/  @!P1 STG.E desc[UR8][R2.64+0x20], R9 ;  /* 0x0000200902009986 */ /* 0x0005e4000c101908 */
.L_x_59:
[----:B------:R-:W-:Y:S05]  /*6500*/  BSYNC B0 ;  /* 0x0000000000007941 */ /* 0x000fea0003800000 */
.L_x_58:
[----:B------:R-:W-:Y:S01]  /*6510*/  ULDC.64 UR4, c[0x0][0x730] ;  /* 0x0001cc0000047ab9 */ /* 0x000fe20000000a00 */
[-C--:B------:R-:W-:Y:S01]  /*6520*/  FMUL R58, R58, R8.reuse ;  /* 0x000000083a3a7220 */ /* 0x080fe20000400000 */
[----:B------:R-:W-:Y:S01]  /*6530*/  ISETP.NE.U32.AND P0, PT, RZ, UR4, PT ;  /* 0x00000004ff007c0c */ /* 0x000fe2000bf05070 */
[-C--:B------:R-:W-:Y:S01]  /*6540*/  FMUL R38, R59, R8.reuse ;  /* 0x000000083b267220 */ /* 0x080fe20000400000 */
[-C--:B------:R-:W-:Y:S01]  /*6550*/  FMUL R62, R62, R8.reuse ;  /* 0x000000083e3e7220 */ /* 0x080fe20000400000 */
[-C--:B------:R-:W-:Y:S01]  /*6560*/  FMUL R40, R63, R8.reuse ;  /* 0x000000083f287220 */ /* 0x080fe20000400000 */
[----:B------:R-:W-:Y:S01]  /*6570*/  ISETP.NE.AND.EX P0, PT, RZ, UR5, PT, P0 ;  /* 0x00000005ff007c0c */ /* 0x000fe2000bf05300 */
        /* <DEDUP_REMOVED lines=12> */
[----:B------:R-:W-:Y:S06]  /*6640*/  @P0 BRA `(.L_x_60) ;  /* 0x0000000000200947 */ /* 0x000fec0003800000 */
[----:B------:R-:W-:Y:S02]  /*6650*/  ULDC.64 UR4, c[0x0][0x728] ;  /* 0x0001ca0000047ab9 */ /* 0x000fe40000000a00 */
[----:B------:R-:W-:-:S04]  /*6660*/  ISETP.NE.U32.AND P0, PT, RZ, UR4, PT ;  /* 0x00000004ff007c0c */ /* 0x000fc8000bf05070 */
[----:B------:R-:W-:-:S13]  /*6670*/  ISETP.NE.AND.EX P0, PT, RZ, UR5, PT, P0 ;  /* 0x00000005ff007c0c */ /* 0x000fda000bf05300 */
[----:B------:R-:W-:Y:S05]  /*6680*/  @!P0 BRA `(.L_x_61) ;  /* 0x00000000000c8947 */ /* 0x000fea0003800000 */
[----:B-12---:R-:W1:Y:S02]  /*6690*/  LDC.64 R2, c[0x0][0x728] ;  /* 0x0001ca00ff027b82 */ /* 0x006e640000000a00 */
[----:B-1----:R4:W5:Y:S01]  /*66a0*/  LDG.E R2, desc[UR8][R2.64] ;  /* 0x0000000802027981 */ /* 0x002962000c1e1900 */
[----:B------:R-:W-:Y:S05]  /*66b0*/  BRA `(.L_x_60) ;  /* 0x0000000000047947 */ /* 0x000fea0003800000 */
.L_x_61:
[----:B--2---:R-:W3:Y:S02]  /*66c0*/  LDC R2, c[0x0][0x720] ;  /* 0x0001c800ff027b82 */ /* 0x004ee40000000800 */
.L_x_60:
[----:B-1----:R-:W-:Y:S01]  /*66d0*/  MOV R0, RZ ;  /* 0x000000ff00007202 */ /* 0x002fe20000000f00 */
[----:B---3-5:R-:W-:-:S03]  /*66e0*/  IMAD.MOV.U32 R37, RZ, RZ, R2 ;  /* 0x000000ffff257224 */ /* 0x028fc600078e0002 */
[----:B------:R-:W-:-:S13]  /*66f0*/  LOP3.LUT P0, RZ, R0, 0x1bf, RZ, 0xc0, !PT ;  /* 0x000001bf00ff7812 */ /* 0x000fda000780c0ff */
[----:B------:R-:W-:Y:S05]  /*6700*/  @!P0 BRA `(.L_x_62) ;  /* 0x0000000000408947 */ /* 0x000fea0003800000 */
[----:B------:R-:W-:Y:S01]  /*6710*/  MOV R0, 0x0 ;  /* 0x0000000000007802 */ /* 0x000fe20000000f00 */
[----:B------:R-:W-:Y:S01]  /*6720*/  ULDC.64 UR4, c[0x4][0x68] ;  /* 0x01001a0000047ab9 */ /* 0x000fe20000000a00 */
[----:B------:R-:W-:Y:S01]  /*6730*/  ULDC.64 UR6, c[0x4][0x8] ;  /* 0x0100020000067ab9 */ /* 0x000fe20000000a00 */
[----:B------:R-:W-:Y:S01]  /*6740*/  MOV R4, UR4 ;  /* 0x0000000400047c02 */ /* 0x000fe20008000f00 */
[----:B--2-4-:R1:W2:Y:S01]  /*6750*/  LDC.64 R2, c[0x4][R0] ;  /* 0x0100000000027b82 */ /* 0x0142a20000000a00 */
[----:B------:R-:W-:Y:S01]  /*6760*/  IMAD.U32 R5, RZ, RZ, UR5 ;  /* 0x00000005ff057e24 */ /* 0x000fe2000f8e00ff */
[----:B------:R-:W-:Y:S01]  /*6770*/  ULDC.64 UR4, c[0x4][0x70] ;  /* 0x01001c0000047ab9 */ /* 0x000fe20000000a00 */
[----:B------:R-:W-:Y:S01]  /*6780*/  MOV R10, UR6 ;  /* 0x00000006000a7c02 */ /* 0x000fe20008000f00 */
[----:B------:R-:W-:Y:S01]  /*6790*/  IMAD.U32 R7, RZ, RZ, UR5 ;  /* 0x00000005ff077e24 */ /* 0x000fe2000f8e00ff */
[----:B------:R-:W-:Y:S01]  /*67a0*/  MOV R6, UR4 ;  /* 0x0000000400067c02 */ /* 0x000fe20008000f00 */
[----:B------:R-:W-:Y:S01]  /*67b0*/  IMAD.U32 R11, RZ, RZ, UR7 ;  /* 0x00000007ff0b7e24 */ /* 0x000fe2000f8e00ff */
[----:B------:R-:W-:Y:S01]  /*67c0*/  MOV R8, 0x70 ;  /* 0x0000007000087802 */ /* 0x000fe20000000f00 */
[----:B------:R-:W-:Y:S01]  /*67d0*/  IMAD.MOV.U32 R12, RZ, RZ, 0x1 ;  /* 0x00000001ff0c7424 */ /* 0x000fe200078e00ff */
[----:B-1----:R-:W-:-:S07]  /*67e0*/  MOV R13, RZ ;  /* 0x000000ff000d7202 */ /* 0x002fce0000000f00 */
[----:B------:R-:W-:-:S07]  /*67f0*/  LEPC R20, `(.L_x_62) ;  /* 0x000000001014794e */ /* 0x000fce0000000000 */
[----:B--2---:R-:W-:Y:S05]  /*6800*/  CALL.ABS.NOINC R2 ;  /* 0x0000000002007343 */ /* 0x004fea0003c00000 */
.L_x_62:
[----:B--2-4-:R-:W-:Y:S01]  /*6810*/  MOV R3, UR36 ;  /* 0x0000002400037c02 */ /* 0x014fe20008000f00 */
[----:B------:R-:W-:-:S04]  /*6820*/  IMAD.U32 R18, RZ, RZ, UR37 ;  /* 0x00000025ff127e24 */ /* 0x000fc8000f8e00ff */
[----:B------:R-:W-:-:S04]  /*6830*/  IMAD R18, R3, 0x2200, R18 ;  /* 0x0000220003127824 */ /* 0x000fc800078e0212 */
[----:B------:R-:W-:-:S05]  /*6840*/  VIADD R19, R18, 0xffffde00 ;  /* 0xffffde0012137836 */ /* 0x000fca0000000000 */
[----:B------:R-:W-:-:S13]  /*6850*/  LOP3.LUT P0, RZ, R19, 0x1b0, RZ, 0xc0, !PT ;  /* 0x000001b013ff7812 */ /* 0x000fda000780c0ff */
[----:B------:R-:W-:Y:S05]  /*6860*/  @!P0 BRA `(.L_x_63) ;  /* 0x0000000000408947 */ /* 0x000fea0003800000 */
[----:B------:R-:W-:Y:S01]  /*6870*/  MOV R0, 0x0 ;  /* 0x0000000000007802 */ /* 0x000fe20000000f00 */
[----:B------:R-:W-:Y:S01]  /*6880*/  ULDC.64 UR4, c[0x4][0x68] ;  /* 0x01001a0000047ab9 */ /* 0x000fe20000000a00 */
[----:B------:R-:W-:Y:S01]  /*6890*/  ULDC.64 UR6, c[0x4][0x8] ;  /* 0x0100020000067ab9 */ /* 0x000fe20000000a00 */
[----:B------:R-:W-:Y:S01]  /*68a0*/  MOV R4, UR4 ;  /* 0x0000000400047c02 */ /* 0x000fe20008000f00 */
[----:B------:R1:W2:Y:S01]  /*68b0*/  LDC.64 R2, c[0x4][R0] ;  /* 0x0100000000027b82 */ /* 0x0002a20000000a00 */
        /* <DEDUP_REMOVED lines=11> */
.L_x_63:
[----:B------:R-:W1:Y:S01]  /*6970*/  S2R R5, SR_TID.X ;  /* 0x0000000000057919 */ /* 0x000e620000002100 */
[----:B------:R-:W-:Y:S01]  /*6980*/  ULDC.64 UR4, c[0x0][0x730] ;  /* 0x0001cc0000047ab9 */ /* 0x000fe20000000a00 */
[----:B------:R-:W-:Y:S02]  /*6990*/  IADD3 R16, R16, 0x1f, RZ ;  /* 0x0000001f10107810 */ /* 0x000fe40007ffe0ff */
[----:B------:R-:W-:Y:S02]  /*69a0*/  ISETP.NE.U32.AND P0, PT, RZ, UR4, PT ;  /* 0x00000004ff007c0c */ /* 0x000fe4000bf05070 */
[----:B------:R-:W-:Y:S02]  /*69b0*/  ISETP.GT.U32.AND P1, PT, R16, 0x3e, PT ;  /* 0x0000003e1000780c */ /* 0x000fe40003f24070 */
[----:B------:R-:W-:-:S13]  /*69c0*/  ISETP.NE.AND.EX P0, PT, RZ, UR5, PT, P0 ;  /* 0x00000005ff007c0c */ /* 0x000fda000bf05300 */
[----:B------:R-:W2:Y:S01]  /*69d0*/  @P0 LDC R37, c[0x0][0x720] ;  /* 0x0001c800ff250b82 */ /* 0x000ea20000000800 */
[C---:B-1----:R-:W-:Y:S01]  /*69e0*/  IMAD.SHL.U32 R0, R5.reuse, 0x20, RZ ;  /* 0x0000002005007824 */ /* 0x042fe200078e00ff */
[----:B------:R-:W-:Y:S02]  /*69f0*/  SHF.R.U32.HI R3, RZ, 0x1, R5 ;  /* 0x00000001ff037819 */ /* 0x000fe40000011605 */
[----:B------:R-:W-:Y:S02]  /*6a00*/  LOP3.LUT P0, RZ, R5, 0x4, RZ, 0xc0, !PT ;  /* 0x0000000405ff7812 */ /* 0x000fe4000780c0ff */
[C---:B------:R-:W-:Y:S02]  /*6a10*/  LOP3.LUT R2, R0.reuse, 0xc0, RZ, 0xc0, !PT ;  /* 0x000000c000027812 */ /* 0x040fe400078ec0ff */
[----:B------:R-:W-:Y:S02]  /*6a20*/  LOP3.LUT R4, R0, 0x20, RZ, 0xc0, !PT ;  /* 0x0000002000047812 */ /* 0x000fe400078ec0ff */
[----:B------:R-:W-:-:S02]  /*6a30*/  LOP3.LUT R2, R2, 0x8, R3, 0xf8, !PT ;  /* 0x0000000802027812 */ /* 0x000fc400078ef803 */
[----:B------:R-:W-:Y:S01]  /*6a40*/  SHF.L.U32 R3, R5, 0x2, RZ ;  /* 0x0000000205037819 */ /* 0x000fe200000006ff */
[----:B------:R-:W-:Y:S01]  /*6a50*/  IMAD R4, R17, 0x200, R4 ;  /* 0x0000020011047824 */ /* 0x000fe200078e0204 */
[----:B------:R-:W-:Y:S01]  /*6a60*/  LOP3.LUT R0, R0, 0x100, RZ, 0xc0, !PT ;  /* 0x0000010000007812 */ /* 0x000fe200078ec0ff */
[-C--:B--2---:R-:W-:Y:S01]  /*6a70*/  FMUL R5, R22, R37.reuse ;  /* 0x0000002516057220 */ /* 0x084fe20000400000 */
[----:B------:R-:W-:Y:S01]  /*6a80*/  LOP3.LUT R3, R2, 0x18, R3, 0x78, !PT ;  /* 0x0000001802037812 */ /* 0x000fe200078e7803 */
[-C--:B------:R-:W-:Y:S01]  /*6a90*/  FMUL R9, R24, R37.reuse ;  /* 0x0000002518097220 */ /* 0x080fe20000400000 */
[-C--:B------:R-:W-:Y:S01]  /*6aa0*/  FMUL R11, R40, R37.reuse ;  /* 0x00000025280b7220 */ /* 0x080fe20000400000 */
[-C--:B------:R-:W-:Y:S01]  /*6ab0*/  FMUL R6, R62, R37.reuse ;  /* 0x000000253e067220 */ /* 0x080fe20000400000 */
[----:B------:R-:W-:Y:S01]  /*6ac0*/  IADD3 R3, R3, R4, R0 ;  /* 0x0000000403037210 */ /* 0x000fe20007ffe000 */
[-C--:B------:R-:W-:Y:S01]  /*6ad0*/  FMUL R0, R56, R37.reuse ;  /* 0x0000002538007220 */ /* 0x080fe20000400000 */
[-C--:B------:R-:W-:Y:S01]  /*6ae0*/  FMUL R4, R60, R37.reuse ;  /* 0x000000253c047220 */ /* 0x080fe20000400000 */
[-C--:B------:R-:W-:Y:S01]  /*6af0*/  FMUL R10, R66, R37.reuse ;  /* 0x00000025420a7220 */ /* 0x080fe20000400000 */
[-C--:B------:R-:W-:Y:S01]  /*6b00*/  FMUL R15, R42, R37.reuse ;  /* 0x000000252a0f7220 */ /* 0x080fe20000400000 */
[-C--:B------:R-:W-:Y:S01]  /*6b10*/  FMUL R2, R58, R37.reuse ;  /* 0x000000253a027220 */ /* 0x080fe20000400000 */
[----:B------:R-:W-:Y:S01]  /*6b20*/  F2FP.F16.F32.PACK_AB R40, R5, R0 ;  /* 0x000000000528723e */ /* 0x000fe200000000ff */
[-C--:B------:R-:W-:Y:S01]  /*6b30*/  FMUL R7, R38, R37.reuse ;  /* 0x0000002526077220 */ /* 0x080fe20000400000 */
[-C--:B------:R-:W-:Y:S01]  /*6b40*/  FMUL R8, R64, R37.reuse ;  /* 0x0000002540087220 */ /* 0x080fe20000400000 */
[-C--:B------:R-:W-:Y:S01]  /*6b50*/  FMUL R13, R26, R37.reuse ;  /* 0x000000251a0d7220 */ /* 0x080fe20000400000 */
[-C--:B------:R-:W-:Y:S01]  /*6b60*/  FMUL R12, R68, R37.reuse ;  /* 0x00000025440c7220 */ /* 0x080fe20000400000 */
[-C--:B------:R-:W-:Y:S01]  /*6b70*/  FMUL R17, R28, R37.reuse ;  /* 0x000000251c117220 */ /* 0x080fe20000400000 */
[-C--:B------:R-:W-:Y:S01]  /*6b80*/  FMUL R14, R70, R37.reuse ;  /* 0x00000025460e7220 */ /* 0x080fe20000400000 */
[----:B------:R-:W-:Y:S01]  /*6b90*/  FMUL R21, R44, R37 ;  /* 0x000000252c157220 */ /* 0x000fe20000400000 */
[----:B------:R-:W-:-:S02]  /*6ba0*/  IMAD.MOV.U32 R0, RZ, RZ, 0x10 ;  /* 0x00000010ff007424 */ /* 0x000fc400078e00ff */
        /* <DEDUP_REMOVED lines=16> */
[----:B------:R-:W-:Y:S01]  /*6cb0*/  F2FP.F16.F32.PACK_AB R43, R11, R6 ;  /* 0x000000060b2b723e */ /* 0x000fe200000000ff */
[----:B------:R-:W-:Y:S01]  /*6cc0*/  FMUL R37, R86, R37 ;  /* 0x0000002556257220 */ /* 0x000fe20000400000 */
[----:B------:R-:W-:-:S02]  /*6cd0*/  F2FP.F16.F32.PACK_AB R9, R15, R10 ;  /* 0x0000000a0f09723e */ /* 0x000fc400000000ff */
[----:B------:R-:W-:Y:S02]  /*6ce0*/  F2FP.F16.F32.PACK_AB R41, R7, R2 ;  /* 0x000000020729723e */ /* 0x000fe400000000ff */
[----:B------:R-:W-:Y:S02]  /*6cf0*/  F2FP.F16.F32.PACK_AB R8, R13, R8 ;  /* 0x000000080d08723e */ /* 0x000fe400000000ff */
[----:B------:R-:W-:Y:S02]  /*6d00*/  F2FP.F16.F32.PACK_AB R10, R17, R12 ;  /* 0x0000000c110a723e */ /* 0x000fe400000000ff */
[----:B------:R-:W-:Y:S02]  /*6d10*/  F2FP.F16.F32.PACK_AB R11, R21, R14 ;  /* 0x0000000e150b723e */ /* 0x000fe400000000ff */
[----:B------:R-:W-:Y:S02]  /*6d20*/  SEL R0, R0, 0xfffffff0, !P0 ;  /* 0xfffffff000007807 */ /* 0x000fe40004000000 */
[----:B------:R-:W-:Y:S01]  /*6d30*/  LEA R19, R3, R19, 0x1 ;  /* 0x0000001303137211 */ /* 0x000fe200078e08ff */
[----:B------:R-:W-:Y:S06]  /*6d40*/  @P1 BRA `(.L_x_64) ;  /* 0x0000000000041947 */ /* 0x000fec0003800000 */
[----:B------:R-:W-:-:S04]  /*6d50*/  DEPBAR.LE SB0, 0x1 ;  /* 0x000080400000791a */ /* 0x000fc80000000000 */
.L_x_64:
[----:B------:R-:W-:Y:S05]  /*6d60*/  WARPSYNC.ALL ;  /* 0x0000000000007948 */ /* 0x000fea0003800000 */
[----:B------:R-:W-:Y:S01]  /*6d70*/  BAR.SYNC.DEFER_BLOCKING 0x1, 0x80 ;  /* 0x0042000000007b1d */ /* 0x000fe20000010000 */
[----:B------:R-:W-:Y:S01]  /*6d80*/  IMAD R3, R3, 0x2, R18 ;  /* 0x0000000203037824 */ /* 0x000fe200078e0212 */
[----:B------:R-:W-:Y:S02]  /*6d90*/  LEA R0, R0, R19, 0x1 ;  /* 0x0000001300007211 */ /* 0x000fe400078e08ff */
[----:B------:R-:W-:Y:S02]  /*6da0*/  F2FP.F16.F32.PACK_AB R4, R16, R23 ;  /* 0x000000171004723e */ /* 0x000fe400000000ff */
[----:B------:R-:W-:Y:S01]  /*6db0*/  BSSY B0, `(.L_x_65) ;  /* 0x000001d000007945 */ /* 0x000fe20003800000 */
[----:B------:R-:W-:-:S02]  /*6dc0*/  F2FP.F16.F32.PACK_AB R5, R20, R25 ;  /* 0x000000191405723e */ /* 0x000fc400000000ff */
[----:B------:R-:W-:Y:S02]  /*6dd0*/  F2FP.F16.F32.PACK_AB R6, R22, R27 ;  /* 0x0000001b1606723e */ /* 0x000fe400000000ff */
[----:B------:R-:W-:Y:S02]  /*6de0*/  F2FP.F16.F32.PACK_AB R7, R24, R29 ;  /* 0x0000001d1807723e */ /* 0x000fe400000000ff */
[----:B------:R-:W-:Y:S02]  /*6df0*/  F2FP.F16.F32.PACK_AB R12, R26, R31 ;  /* 0x0000001f1a0c723e */ /* 0x000fe400000000ff */
[----:B------:R-:W-:Y:S02]  /*6e00*/  F2FP.F16.F32.PACK_AB R13, R28, R33 ;  /* 0x000000211c0d723e */ /* 0x000fe400000000ff */
[----:B------:R-:W-:Y:S02]  /*6e10*/  F2FP.F16.F32.PACK_AB R14, R30, R35 ;  /* 0x000000231e0e723e */ /* 0x000fe400000000ff */
[----:B------:R-:W-:Y:S01]  /*6e20*/  F2FP.F16.F32.PACK_AB R15, R32, R37 ;  /* 0x00000025200f723e */ /* 0x000fe200000000ff */
[----:B------:R1:W-:Y:S04]  /*6e30*/  STSM.16.M88.4 [R3+-0x2200], R40 ;  /* 0xffde002803007844 */ /* 0x0003e80000000200 */
[----:B------:R1:W-:Y:S01]  /*6e40*/  STSM.16.M88.4 [R0], R8 ;  /* 0x0000000800007844 */ /* 0x0003e20000000200 */
[----:B------:R-:W-:Y:S01]  /*6e50*/  @!PT LDS RZ, [RZ] ;  /* 0x00000000fffff984 */ /* 0x000fe20000000800 */
[----:B------:R-:W-:Y:S01]  /*6e60*/  @!PT LDS RZ, [RZ] ;  /* 0x00000000fffff984 */ /* 0x000fe20000000800 */
[----:B------:R-:W-:Y:S01]  /*6e70*/  @!PT LDS RZ, [RZ] ;  /* 0x00000000fffff984 */ /* 0x000fe20000000800 */
[----:B------:R-:W-:Y:S01]  /*6e80*/  @!PT LDS RZ, [RZ] ;  /* 0x00000000fffff984 */ /* 0x000fe20000000800 */
[----:B------:R2:W-:Y:S06]  /*6e90*/  MEMBAR.ALL.CTA ;  /* 0x0000000000007992 */ /* 0x0005ec0000008000 */
[----:B--2---:R-:W2:Y:S02]  /*6ea0*/  FENCE.VIEW.ASYNC.S ;  /* 0x00000000000073c6 */ /* 0x004ea40000000000 */
[----:B--2---:R-:W-:Y:S06]  /*6eb0*/  BAR.SYNC.DEFER_BLOCKING 0x1, 0x80 ;  /* 0x0042000000007b1d */ /* 0x004fec0000010000 */
[----:B------:R-:W-:Y:S05]  /*6ec0*/  @P1 BRA `(.L_x_66) ;  /* 0x00000000002c1947 */ /* 0x000fea0003800000 */
[----:B------:R-:W-:Y:S01]  /*6ed0*/  S2UR UR44, SR_CTAID.Z ;  /* 0x00000000002c79c3 */ /* 0x000fe20000002700 */
[----:B------:R-:W-:Y:S01]  /*6ee0*/  R2UR UR40, R18 ;  /* 0x00000000122872ca */ /* 0x000fe200000e0000 */
[----:B------:R-:W-:Y:S01]  /*6ef0*/  ULDC.64 UR4, c[0x0][0x198] ;  /* 0x0000660000047ab9 */ /* 0x000fe20000000a00 */
[----:B------:R-:W-:Y:S01]  /*6f00*/  UMOV UR41, URZ ;  /* 0x0000003f00297c82 */ /* 0x000fe20008000000 */
[----:B------:R-:W-:-:S04]  /*6f10*/  UIADD3 UR4, UP0, UR4, 0x670, URZ ;  /* 0x0000067004047890 */ /* 0x000fc8000ff1e03f */
[----:B------:R-:W2:Y:S01]  /*6f20*/  S2UR UR43, SR_CTAID.Y ;  /* 0x00000000002b79c3 */ /* 0x000ea20000002600 */
[----:B------:R-:W-:-:S05]  /*6f30*/  UIADD3.X UR5, URZ, UR5, URZ, UP0, !UPT ;  /* 0x000000053f057290 */ /* 0x000fca00087fe43f */
[----:B------:R-:W-:-:S09]  /*6f40*/  UIADD3 UR40, UR40, -0x2200, URZ ;  /* 0xffffde0028287890 */ /* 0x000fd2000fffe03f */
[----:B--2---:R2:W-:Y:S01]  /*6f50*/  UTMASTG.4D [UR40], [UR4] ;  /* 0x00000028040073b5 */ /* 0x0045e20008018000 */
[----:B------:R0:W-:Y:S01]  /*6f60*/  UTMACMDFLUSH ;  /* 0x00000000000079b7 */ /* 0x0001e20000000000 */
[----:B--2---:R-:W-:-:S04]  /*6f70*/  DEPBAR.LE SB0, 0x1 ;  /* 0x000080400000791a */ /* 0x004fc80000000000 */
.L_x_66:
[----:B------:R-:W-:Y:S05]  /*6f80*/  BSYNC B0 ;  /* 0x0000000000007941 */ /* 0x000fea0003800000 */
.L_x_65:
[----:B------:R-:W-:Y:S06]  /*6f90*/  BAR.SYNC.DEFER_BLOCKING 0x1, 0x80 ;  /* 0x0042000000007b1d */ /* 0x000fec0000010000 */
[----:B------:R-:W-:Y:S01]  /*6fa0*/  BSSY B0, `(.L_x_67) ;  /* 0x0000015000007945 */ /* 0x000fe20003800000 */
[----:B------:R2:W-:Y:S04]  /*6fb0*/  STSM.16.M88.4 [R19+0x1000], R4 ;  /* 0x0010000413007844 */ /* 0x0005e80000000200 */
[----:B------:R2:W-:Y:S01]  /*6fc0*/  STSM.16.M88.4 [R0+0x1000], R12 ;  /* 0x0010000c00007844 */ /* 0x0005e20000000200 */
[----:B------:R-:W-:Y:S01]  /*6fd0*/  @!PT LDS RZ, [RZ] ;  /* 0x00000000fffff984 */ /* 0x000fe20000000800 */
[----:B------:R-:W-:Y:S01]  /*6fe0*/  @!PT LDS RZ, [RZ] ;  /* 0x00000000fffff984 */ /* 0x000fe20000000800 */
[----:B------:R-:W-:Y:S01]  /*6ff0*/  @!PT LDS RZ, [RZ] ;  /* 0x00000000fffff984 */ /* 0x000fe20000000800 */
[----:B------:R-:W-:Y:S01]  /*7000*/  @!PT LDS RZ, [RZ] ;  /* 0x00000000fffff984 */ /* 0x000fe20000000800 */
[----:B------:R3:W-:Y:S06]  /*7010*/  MEMBAR.ALL.CTA ;  /* 0x0000000000007992 */ /* 0x0007ec0000008000 */
[----:B---3--:R-:W3:Y:S02]  /*7020*/  FENCE.VIEW.ASYNC.S ;  /* 0x00000000000073c6 */ /* 0x008ee40000000000 */
[----:B---3--:R-:W-:Y:S06]  /*7030*/  BAR.SYNC.DEFER_BLOCKING 0x1, 0x80 ;  /* 0x0042000000007b1d */ /* 0x008fec0000010000 */
[----:B------:R-:W-:Y:S05]  /*7040*/  @P1 BRA `(.L_x_68) ;  /* 0x0000000000281947 */ /* 0x000fea0003800000 */
[----:B------:R-:W-:Y:S01]  /*7050*/  S2UR UR44, SR_CTAID.Z ;  /* 0x00000000002c79c3 */ /* 0x000fe20000002700 */
[----:B------:R-:W-:Y:S01]  /*7060*/  R2UR UR40, R18 ;  /* 0x00000000122872ca */ /* 0x000fe200000e0000 */
[----:B------:R-:W-:Y:S01]  /*7070*/  ULDC.64 UR4, c[0x0][0x198] ;  /* 0x0000660000047ab9 */ /* 0x000fe20000000a00 */
[----:B------:R-:W-:Y:S01]  /*7080*/  UMOV UR41, 0x20 ;  /* 0x0000002000297882 */ /* 0x000fe20000000000 */
[----:B------:R-:W-:-:S04]  /*7090*/  UIADD3 UR4, UP0, UR4, 0x670, URZ ;  /* 0x0000067004047890 */ /* 0x000fc8000ff1e03f */
[----:B------:R-:W3:Y:S01]  /*70a0*/  S2UR UR43, SR_CTAID.Y ;  /* 0x00000000002b79c3 */ /* 0x000ee20000002600 */
[----:B------:R-:W-:-:S05]  /*70b0*/  UIADD3.X UR5, URZ, UR5, URZ, UP0, !UPT ;  /* 0x000000053f057290 */ /* 0x000fca00087fe43f */
[----:B------:R-:W-:-:S09]  /*70c0*/  UIADD3 UR40, UR40, -0x1200, URZ ;  /* 0xffffee0028287890 */ /* 0x000fd2000fffe03f */
[----:B---3--:R3:W-:Y:S02]  /*70d0*/  UTMASTG.4D [UR40], [UR4] ;  /* 0x00000028040073b5 */ /* 0x0087e40008018000 */
[----:B---3--:R0:W-:Y:S02]  /*70e0*/  UTMACMDFLUSH ;  /* 0x00000000000079b7 */ /* 0x0081e40000000000 */
.L_x_68:
[----:B------:R-:W-:Y:S05]  /*70f0*/  BSYNC B0 ;  /* 0x0000000000007941 */ /* 0x000fea0003800000 */
.L_x_67:
[----:B------:R-:W-:Y:S01]  /*7100*/  UIADD3 UR36, UR36, -0x1, URZ ;  /* 0xffffffff24247890 */ /* 0x000fe2000fffe03f */
[----:B------:R-:W-:-:S04]  /*7110*/  DEPBAR.LE SB0, 0x0 ;  /* 0x000080000000791a */ /* 0x000fc80000000000 */
[----:B------:R-:W-:-:S04]  /*7120*/  USHF.L.U32 UR4, UR36, 0x3, URZ ;  /* 0x0000000324047899 */ /* 0x000fc8000800063f */
[----:B------:R-:W-:-:S04]  /*7130*/  ULOP3.LUT UR4, UR4, 0x8, URZ, 0xe2, !UPT ;  /* 0x0000000804047892 */ /* 0x000fc8000f8ee23f */
[----:B------:R-:W-:-:S06]  /*7140*/  ULOP3.LUT UR4, UR4, 0x18, URZ, 0x3c, !UPT ;  /* 0x0000001804047892 */ /* 0x000fcc000f8e3c3f */
[----:B-12---:R-:W-:-:S04]  /*7150*/  IMAD.U32 R0, RZ, RZ, UR4 ;  /* 0x00000004ff007e24 */ /* 0x006fc8000f8e00ff */
[----:B------:R-:W-:Y:S01]  /*7160*/  SYNCS.ARRIVE.TRANS64.A1T0 RZ, [R0+UR37+0xe090], RZ ;  /* 0x00e090ff00ff79a7 */ /* 0x000fe20008100025 */
[----:B------:R-:W-:Y:S05]  /*7170*/  EXIT ;  /* 0x000000000000794d */ /* 0x000fea0003800000 */
.L_x_6:
[----:B------:R-:W-:-:S08]  /*7180*/  UISETP.NE.AND UP0, UPT, UR10, 0x1, UPT ;  /* 0x000000010a00788c */ /* 0x000fd0000bf05270 */
[----:B------:R-:W1:-:S00]  /*7190*/  USETMAXREG.DEALLOC.CTAPOOL 0x18 ;  /* 0x00000018000079c8 */ /* 0x000e4000080e0500 */
[----:B------:R-:W-:-:S13]  /*71a0*/  PLOP3.LUT P0, PT, PT, PT, UP0, 0x80, 0x0 ;  /* 0x000000000000781c */ /* 0x000fda0003f0f008 */
[----:B------:R-:W-:Y:S05]  /*71b0*/  @P0 EXIT ;  /* 0x000000000000094d */ /* 0x000fea0003800000 */
[----:B------:R-:W2:Y:S01]  /*71c0*/  S2UR UR11, SR_CTAID.X ;  /* 0x00000000000b79c3 */ /* 0x000ea20000002500 */
[----:B------:R-:W-:Y:S01]  /*71d0*/  ELECT P3, URZ, PT ;  /* 0x00000000003f782f */ /* 0x000fe20003860000 */
[----:B------:R-:W-:Y:S01]  /*71e0*/  BSSY B0, `(.L_x_69) ;  /* 0x0000029000007945 */ /* 0x000fe20003800000 */
[----:B-1----:R-:W-:Y:S01]  /*71f0*/  MOV R2, RZ ;  /* 0x000000ff00027202 */ /* 0x002fe20000000f00 */
[----:B------:R-:W-:Y:S01]  /*7200*/  IMAD.MOV.U32 R8, RZ, RZ, RZ ;  /* 0x000000ffff087224 */ /* 0x000fe200078e00ff */
[----:B------:R-:W-:-:S03]  /*7210*/  MOV R4, RZ ;  /* 0x000000ff00047202 */ /* 0x000fc60000000f00 */
[----:B------:R-:W1:Y:S08]  /*7220*/  S2UR UR20, SR_CTAID.Y ;  /* 0x00000000001479c3 */ /* 0x000e700000002600 */
[----:B------:R-:W3:Y:S01]  /*7230*/  S2UR UR21, SR_CTAID.Z ;  /* 0x00000000001579c3 */ /* 0x000ee20000002700 */
[----:B--2---:R-:W-:Y:S01]  /*7240*/  USHF.L.U32 UR11, UR11, 0x7, URZ ;  /* 0x000000070b0b7899 */ /* 0x004fe2000800063f */
[----:B------:R-:W-:Y:S11]  /*7250*/  @!P3 BRA `(.L_x_70) ;  /* 0x000000000084b947 */ /* 0x000ff60003800000 */
[----:B------:R-:W2:Y:S01]  /*7260*/  S2R R4, SR_CgaCtaId ;  /* 0x0000000000047919 */ /* 0x000ea20000008800 */
[----:B------:R-:W-:Y:S01]  /*7270*/  MOV R3, 0x400 ;  /* 0x0000040000037802 */ /* 0x000fe20000000f00 */
[----:B------:R-:W-:-:S03]  /*7280*/  IMAD.MOV.U32 R5, RZ, RZ, 0x1 ;  /* 0x00000001ff057424 */ /* 0x000fc600078e00ff */
[----:B--2---:R-:W-:Y:S02]  /*7290*/  LEA R4, R4, R3, 0x18 ;  /* 0x0000000304047211 */ /* 0x004fe400078ec0ff */
[----:B------:R-:W-:-:S04]  /*72a0*/  SHF.L.U32 R3, R5, 0x1f, RZ ;  /* 0x0000001f05037819 */ /* 0x000fc800000006ff */
[----:B------:R-:W2:Y:S02]  /*72b0*/  SYNCS.PHASECHK.TRANS64.TRYWAIT P0, [R4+URZ+0xe060], R3 ;  /* 0x00e06003040075a7 */ /* 0x000ea4000800017f */
[----:B--2---:R-:W-:Y:S05]  /*72c0*/  @!P0 BRA `(.L_x_71) ;  /* 0x0000001000908947 */ /* 0x004fea0003800000 */
.L_x_108:
[----:B------:R-:W-:Y:S01]  /*72d0*/  ULOP3.LUT UR4, UR6, 0x2, URZ, 0xfc, !UPT ;  /* 0x0000000206047892 */ /* 0x000fe2000f8efc3f */
[----:B--2---:R-:W-:-:S03]  /*72e0*/  @P2 MOV R3, 0x2000 ;  /* 0x0000200000032802 */ /* 0x004fc60000000f00 */
[----:B------:R-:W-:Y:S01]  /*72f0*/  UPRMT UR4, UR4, 0x9910, URZ ;  /* 0x0000991004047896 */ /* 0x000fe2000800003f */
[----:B------:R2:W-:Y:S03]  /*7300*/  @P2 SYNCS.ARRIVE.TRANS64 RZ, [R4+URZ+0xe050], R3 ;  /* 0x00e0500304ff29a7 */ /* 0x0005e6000800003f */
[----:B------:R-:W-:-:S06]  /*7310*/  UISETP.NE.AND UP0, UPT, UR4, 0x2, UPT ;  /* 0x000000020400788c */ /* 0x000fcc000bf05270 */
[----:B------:R-:W-:-:S13]  /*7320*/  PLOP3.LUT P0, PT, PT, PT, UP0, 0x80, 0x0 ;  /* 0x000000000000781c */ /* 0x000fda0003f0f008 */
[----:B--2---:R-:W-:Y:S05]  /*7330*/  @P0 BRA `(.L_x_72) ;  /* 0x0000000000040947 */ /* 0x004fea0003800000 */
[----:B-1-3--:R-:W-:Y:S01]  /*7340*/  BPT.TRAP 0x1 ;  /* 0x000000040000795c */ /* 0x00afe20000300000 */
.L_x_72:
[----:B------:R-:W-:-:S04]  /*7350*/  LOP3.LUT P0, RZ, R0, 0x1f, RZ, 0xc0, !PT ;  /* 0x0000001f00ff7812 */ /* 0x000fc8000780c0ff */
[----:B------:R-:W-:-:S13]  /*7360*/  PLOP3.LUT P0, PT, P0, P2, PT, 0x2a, 0x0 ;  /* 0x000000000000781c */ /* 0x000fda0000704572 */
[----:B------:R-:W-:Y:S05]  /*7370*/  @P0 BRA `(.L_x_73) ;  /* 0x0000000000040947 */ /* 0x000fea0003800000 */
[----:B-1-3--:R-:W-:Y:S01]  /*7380*/  BPT.TRAP 0x1 ;  /* 0x000000040000795c */ /* 0x00afe20000300000 */
.L_x_73:
[----:B------:R-:W-:Y:S01]  /*7390*/  R2UR UR8, R4 ;  /* 0x00000000040872ca */ /* 0x000fe200000e0000 */
[----:B------:R-:W-:Y:S01]  /*73a0*/  ULDC.64 UR4, c[0x0][0x198] ;  /* 0x0000660000047ab9 */ /* 0x000fe20000000a00 */
[----:B------:R-:W-:Y:S01]  /*73b0*/  UMOV UR14, 0x0 ;  /* 0x00000000000e7882 */ /* 0x000fe20000000000 */
[----:B------:R-:W-:Y:S01]  /*73c0*/  UIADD3 UR4, UP0, UR4, 0xf0, URZ ;  /* 0x000000f004047890 */ /* 0x000fe2000ff1e03f */
[----:B------:R-:W-:Y:S01]  /*73d0*/  IMAD.MOV.U32 R4, RZ, RZ, 0x1 ;  /* 0x00000001ff047424 */ /* 0x000fe200078e00ff */
[----:B------:R-:W-:Y:S01]  /*73e0*/  UMOV UR15, 0x10000000 ;  /* 0x10000000000f7882 */ /* 0x000fe20000000000 */
[----:B------:R-:W-:Y:S01]  /*73f0*/  UMOV UR10, URZ ;  /* 0x0000003f000a7c82 */ /* 0x000fe20008000000 */
[----:B------:R-:W-:Y:S01]  /*7400*/  UIADD3.X UR5, URZ, UR5, URZ, UP0, !UPT ;  /* 0x000000053f057290 */ /* 0x000fe200087fe43f */
[----:B------:R-:W-:Y:S01]  /*7410*/  MOV R8, 0x40 ;  /* 0x0000004000087802 */ /* 0x000fe20000000f00 */
[----:B-1----:R-:W-:Y:S01]  /*7420*/  UMOV UR12, UR20 ;  /* 0x00000014000c7c82 */ /* 0x002fe20008000000 */
[----:B---3--:R-:W-:-:S03]  /*7430*/  UMOV UR13, UR21 ;  /* 0x00000015000d7c82 */ /* 0x008fc60008000000 */
[----:B------:R-:W-:-:S09]  /*7440*/  UIADD3 UR9, UR8, 0xe050, URZ ;  /* 0x0000e05008097890 */ /* 0x000fd2000fffe03f */
[----:B------:R2:W-:Y:S02]  /*7450*/  UTMALDG.4D [UR8], [UR4], desc[UR14] ;  /* 0x00000e08040075b4 */ /* 0x0005e40008019000 */
[----:B--2---:R-:W-:Y:S01]  /*7460*/  NOP ;  /* 0x0000000000007918 */ /* 0x004fe20000000000 */
.L_x_70:
[----:B-1-3--:R-:W-:Y:S05]  /*7470*/  BSYNC B0 ;  /* 0x0000000000007941 */ /* 0x00afea0003800000 */
.L_x_69:
[----:B------:R-:W1:Y:S01]  /*7480*/  LDC R3, c[0x0][0x28c] ;  /* 0x0000a300ff037b82 */ /* 0x000e620000000800 */
[----:B------:R-:W-:Y:S01]  /*7490*/  BSSY B0, `(.L_x_74) ;  /* 0x0000023000007945 */ /* 0x000fe20003800000 */
[----:B-1----:R-:W-:-:S13]  /*74a0*/  ISETP.GT.AND P4, PT, R3, RZ, P3 ;  /* 0x000000ff0300720c */ /* 0x002fda0001f84270 */
[----:B------:R-:W-:Y:S05]  /*74b0*/  @!P4 BRA `(.L_x_75) ;  /* 0x000000000080c947 */ /* 0x000fea0003800000 */
[----:B------:R-:W1:Y:S01]  /*74c0*/  S2R R5, SR_CgaCtaId ;  /* 0x0000000000057919 */ /* 0x000e620000008800 */
[----:B------:R-:W-:-:S04]  /*74d0*/  MOV R2, 0x400 ;  /* 0x0000040000027802 */ /* 0x000fc80000000f00 */
[----:B-1----:R-:W-:Y:S01]  /*74e0*/  LEA R2, R5, R2, 0x18 ;  /* 0x0000000205027211 */ /* 0x002fe200078ec0ff */
[----:B------:R-:W-:-:S05]  /*74f0*/  IMAD.MOV.U32 R5, RZ, RZ, 0x1 ;  /* 0x00000001ff057424 */ /* 0x000fca00078e00ff */
[----:B------:R-:W-:-:S04]  /*7500*/  SHF.L.U32 R5, R5, 0x1f, RZ ;  /* 0x0000001f05057819 */ /* 0x000fc800000006ff */
[----:B------:R-:W1:Y:S02]  /*7510*/  SYNCS.PHASECHK.TRANS64.TRYWAIT P0, [R2+URZ+0xe028], R5 ;  /* 0x00e02805020075a7 */ /* 0x000e64000800017f */
[----:B-1----:R-:W-:Y:S05]  /*7520*/  @!P0 BRA `(.L_x_76) ;  /* 0x00000010000c8947 */ /* 0x002fea0003800000 */
.L_x_109:
[----:B------:R-:W-:Y:S01]  /*7530*/  ULOP3.LUT UR4, UR6, 0x2, URZ, 0xfc, !UPT ;  /* 0x0000000206047892 */ /* 0x000fe2000f8efc3f */
[----:B-1----:R-:W-:-:S03]  /*7540*/  @P2 MOV R5, 0x2000 ;  /* 0x0000200000052802 */ /* 0x002fc60000000f00 */
[----:B------:R-:W-:Y:S01]  /*7550*/  UPRMT UR4, UR4, 0x9910, URZ ;  /* 0x0000991004047896 */ /* 0x000fe2000800003f */
[----:B------:R1:W-:Y:S03]  /*7560*/  @P2 SYNCS.ARRIVE.TRANS64 RZ, [R2+URZ+0xe000], R5 ;  /* 0x00e0000502ff29a7 */ /* 0x0003e6000800003f */
[----:B------:R-:W-:-:S06]  /*7570*/  UISETP.NE.AND UP0, UPT, UR4, 0x2, UPT ;  /* 0x000000020400788c */ /* 0x000fcc000bf05270 */
[----:B------:R-:W-:-:S13]  /*7580*/  PLOP3.LUT P0, PT, PT, PT, UP0, 0x80, 0x0 ;  /* 0x000000000000781c */ /* 0x000fda0003f0f008 */
[----:B-1----:R-:W-:Y:S05]  /*7590*/  @P0 BRA `(.L_x_77) ;  /* 0x0000000000040947 */ /* 0x002fea0003800000 */
[----:B------:R-:W-:Y:S01]  /*75a0*/  BPT.TRAP 0x1 ;  /* 0x000000040000795c */ /* 0x000fe20000300000 */
.L_x_77:
[----:B------:R-:W-:-:S04]  /*75b0*/  LOP3.LUT P0, RZ, R0, 0x1f, RZ, 0xc0, !PT ;  /* 0x0000001f00ff7812 */ /* 0x000fc8000780c0ff */
[----:B------:R-:W-:-:S13]  /*75c0*/  PLOP3.LUT P0, PT, P0, P2, PT, 0x2a, 0x0 ;  /* 0x000000000000781c */ /* 0x000fda0000704572 */
[----:B------:R-:W-:Y:S05]  /*75d0*/  @P0 BRA `(.L_x_78) ;  /* 0x0000000000040947 */ /* 0x000fea0003800000 */
[----:B------:R-:W-:Y:S01]  /*75e0*/  BPT.TRAP 0x1 ;  /* 0x000000040000795c */ /* 0x000fe20000300000 */
.L_x_78:
        /* <DEDUP_REMOVED lines=8> */
[----:B------:R-:W-:-:S05]  /*7670*/  UMOV UR19, URZ ;  /* 0x0000003f00137c82 */ /* 0x000fca0008000000 */
[----:B------:R-:W-:Y:S02]  /*7680*/  UIADD3 UR16, UR17, 0x4000, URZ ;  /* 0x0000400011107890 */ /* 0x000fe4000fffe03f */
[----:B------:R-:W-:-:S09]  /*7690*/  UIADD3 UR17, UR17, 0xe000, URZ ;  /* 0x0000e00011117890 */ /* 0x000fd2000fffe03f */
[----:B------:R1:W-:Y:S02]  /*76a0*/  UTMALDG.4D [UR16], [UR4], desc[UR8] ;  /* 0x00000810040075b4 */ /* 0x0003e40008019000 */
[----:B-1----:R-:W-:Y:S01]  /*76b0*/  NOP ;  /* 0x0000000000007918 */ /* 0x002fe20000000000 */
.L_x_75:
[----:B------:R-:W-:Y:S05]  /*76c0*/  BSYNC B0 ;  /* 0x0000000000007941 */ /* 0x000fea0003800000 */
.L_x_74:
[----:B------:R-:W-:Y:S04]  /*76d0*/  BSSY B0, `(.L_x_79) ;  /* 0x0000025000007945 */ /* 0x000fe80003800000 */
[----:B------:R-:W-:Y:S05]  /*76e0*/  @!P3 BRA `(.L_x_80) ;  /* 0x00000000008cb947 */ /* 0x000fea0003800000 */
[----:B------:R-:W1:Y:S01]  /*76f0*/  S2R R6, SR_CgaCtaId ;  /* 0x0000000000067919 */ /* 0x000e620000008800 */
[----:B------:R-:W-:-:S04]  /*7700*/  MOV R5, 0x400 ;  /* 0x0000040000057802 */ /* 0x000fc80000000f00 */
[----:B-1----:R-:W-:Y:S02]  /*7710*/  LEA R7, R6, R5, 0x18 ;  /* 0x0000000506077211 */ /* 0x002fe400078ec0ff */
[----:B------:R-:W-:-:S03]  /*7720*/  MOV R6, 0x1 ;  /* 0x0000000100067802 */ /* 0x000fc60000000f00 */
[----:B------:R-:W-:Y:S01]  /*7730*/  IMAD R5, R4, 0x8, R7 ;  /* 0x0000000804057824 */ /* 0x000fe200078e0207 */
[----:B------:R-:W-:-:S04]  /*7740*/  SHF.L.U32 R6, R6, 0x1f, RZ ;  /* 0x0000001f06067819 */ /* 0x000fc800000006ff */
[----:B------:R-:W1:Y:S02]  /*7750*/  SYNCS.PHASECHK.TRANS64.TRYWAIT P0, [R5+URZ+0xe060], R6 ;  /* 0x00e06006050075a7 */ /* 0x000e64000800017f */
[----:B-1----:R-:W-:Y:S05]  /*7760*/  @!P0 BRA `(.L_x_81) ;  /* 0x0000000c00908947 */ /* 0x002fea0003800000 */
.L_x_110:
        /* <DEDUP_REMOVED lines=8> */
.L_x_82:
[----:B------:R-:W-:-:S04]  /*77f0*/  LOP3.LUT P0, RZ, R0, 0x1f, RZ, 0xc0, !PT ;  /* 0x0000001f00ff7812 */ /* 0x000fc8000780c0ff */
[----:B------:R-:W-:-:S13]  /*7800*/  PLOP3.LUT P0, PT, P0, P2, PT, 0x2a, 0x0 ;  /* 0x000000000000781c */ /* 0x000fda0000704572 */
[----:B------:R-:W-:Y:S05]  /*7810*/  @P0 BRA `(.L_x_83) ;  /* 0x0000000000040947 */ /* 0x000fea0003800000 */
[----:B------:R-:W-:Y:S01]  /*7820*/  BPT.TRAP 0x1 ;  /* 0x000000040000795c */ /* 0x000fe20000300000 */
.L_x_83:
[----:B------:R-:W-:Y:S01]  /*7830*/  R2UR UR16, R4 ;  /* 0x00000000041072ca */ /* 0x000fe200000e0000 */
[----:B------:R-:W-:Y:S01]  /*7840*/  ULDC.64 UR8, c[0x0][0x198] ;  /* 0x0000660000087ab9 */ /* 0x000fe20000000a00 */
[----:B------:R-:W-:Y:S01]  /*7850*/  R2UR UR4, R7 ;  /* 0x00000000070472ca */ /* 0x000fe200000e0000 */
[----:B------:R-:W-:Y:S01]  /*7860*/  UIADD3 UR8, UP0, UR8, 0xf0, URZ ;  /* 0x000000f008087890 */ /* 0x000fe2000ff1e03f */
[----:B------:R-:W-:Y:S01]  /*7870*/  R2UR UR19, R8 ;  /* 0x00000000081372ca */ /* 0x000fe200000e0000 */
[----:B------:R-:W-:Y:S01]  /*7880*/  UMOV UR5, 0x10000000 ;  /* 0x1000000000057882 */ /* 0x000fe20000000000 */
[----:B------:R-:W-:Y:S01]  /*7890*/  R2UR UR17, R5 ;  /* 0x00000000051172ca */ /* 0x000fe200000e0000 */
[----:B------:R-:W-:Y:S01]  /*78a0*/  UIADD3.X UR9, URZ, UR9, URZ, UP0, !UPT ;  /* 0x000000093f097290 */ /* 0x000fe200087fe43f */
[----:B------:R-:W-:-:S07]  /*78b0*/  UMOV UR18, URZ ;  /* 0x0000003f00127c82 */ /* 0x000fce0008000000 */
[----:B------:R-:W-:Y:S02]  /*78c0*/  ULEA UR16, UR16, UR4, 0xd ;  /* 0x0000000410107291 */ /* 0x000fe4000f8e683f */
[----:B------:R-:W-:Y:S02]  /*78d0*/  UIADD3 UR19, UR11, UR19, URZ ;  /* 0x000000130b137290 */ /* 0x000fe4000fffe03f */
[----:B------:R-:W-:Y:S01]  /*78e0*/  UIADD3 UR17, UR17, 0xe050, URZ ;  /* 0x0000e05011117890 */ /* 0x000fe2000fffe03f */
[----:B------:R-:W-:-:S08]  /*78f0*/  UMOV UR4, 0x0 ;  /* 0x0000000000047882 */ /* 0x000fd00000000000 */
[----:B------:R1:W-:Y:S02]  /*7900*/  UTMALDG.4D [UR16], [UR8], desc[UR4] ;  /* 0x00000410080075b4 */ /* 0x0003e40008019000 */
[----:B-1----:R-:W-:Y:S01]  /*7910*/  NOP ;  /* 0x0000000000007918 */ /* 0x002fe20000000000 */
.L_x_80:
[----:B------:R-:W-:Y:S05]  /*7920*/  BSYNC B0 ;  /* 0x0000000000007941 */ /* 0x000fea0003800000 */
.L_x_79:
[----:B------:R-:W-:Y:S01]  /*7930*/  BSSY B0, `(.L_x_84) ;  /* 0x0000027000007945 */ /* 0x000fe20003800000 */
[----:B------:R-:W-:-:S03]  /*7940*/  IMAD.MOV.U32 R8, RZ, RZ, RZ ;  /* 0x000000ffff087224 */ /* 0x000fc600078e00ff */
[----:B------:R-:W-:Y:S05]  /*7950*/  @!P4 BRA `(.L_x_85) ;  /* 0x000000000090c947 */ /* 0x000fea0003800000 */
[----:B------:R-:W1:Y:S01]  /*7960*/  S2R R5, SR_CgaCtaId ;  /* 0x0000000000057919 */ /* 0x000e620000008800 */
[----:B------:R-:W-:Y:S02]  /*7970*/  MOV R4, 0x400 ;  /* 0x0000040000047802 */ /* 0x000fe40000000f00 */
[----:B------:R-:W-:-:S04]  /*7980*/  MOV R7, 0x1 ;  /* 0x0000000100077802 */ /* 0x000fc80000000f00 */
[----:B------:R-:W-:Y:S02]  /*7990*/  SHF.L.U32 R7, R7, 0x1f, RZ ;  /* 0x0000001f07077819 */ /* 0x000fe400000006ff */
[----:B-1----:R-:W-:-:S05]  /*79a0*/  LEA R5, R5, R4, 0x18 ;  /* 0x0000000405057211 */ /* 0x002fca00078ec0ff */
[----:B------:R-:W-:-:S04]  /*79b0*/  IMAD R4, R2, 0x8, R5 ;  /* 0x0000000802047824 */ /* 0x000fc800078e0205 */
[----:B------:R-:W1:Y:S02]  /*79c0*/  SYNCS.PHASECHK.TRANS64.TRYWAIT P0, [R4+URZ+0xe028], R7 ;  /* 0x00e02807040075a7 */ /* 0x000e64000800017f */
[----:B-1----:R-:W-:Y:S05]  /*79d0*/  @!P0 BRA `(.L_x_86) ;  /* 0x0000000c00088947 */ /* 0x002fea0003800000 */
.L_x_111:
        /* <DEDUP_REMOVED lines=8> */
.L_x_87:
[----:B------:R-:W-:-:S04]  /*7a60*/  LOP3.LUT P0, RZ, R0, 0x1f, RZ, 0xc0, !PT ;  /* 0x0000001f00ff7812 */ /* 0x000fc8000780c0ff */
[----:B------:R-:W-:-:S13]  /*7a70*/  PLOP3.LUT P0, PT, P0, P2, PT, 0x2a, 0x0 ;  /* 0x000000000000781c */ /* 0x000fda0000704572 */
[----:B------:R-:W-:Y:S05]  /*7a80*/  @P0 BRA `(.L_x_88) ;  /* 0x0000000000040947 */ /* 0x000fea0003800000 */
[----:B------:R-:W-:Y:S01]  /*7a90*/  BPT.TRAP 0x1 ;  /* 0x000000040000795c */ /* 0x000fe20000300000 */
.L_x_88:
[----:B------:R-:W-:Y:S01]  /*7aa0*/  IMAD R5, R2, 0x2000, R5 ;  /* 0x0000200002057824 */ /* 0x000fe200078e0205 */
[----:B------:R-:W-:Y:S01]  /*7ab0*/  R2UR UR17, R4 ;  /* 0x00000000041172ca */ /* 0x000fe200000e0000 */
[----:B------:R-:W-:Y:S01]  /*7ac0*/  ULDC.64 UR4, c[0x0][0x198] ;  /* 0x0000660000047ab9 */ /* 0x000fe20000000a00 */
[----:B------:R-:W-:Y:S01]  /*7ad0*/  UMOV UR8, 0x0 ;  /* 0x0000000000087882 */ /* 0x000fe20000000000 */
[----:B------:R-:W-:Y:S01]  /*7ae0*/  UIADD3 UR4, UP0, UR4, 0x2f0, URZ ;  /* 0x000002f004047890 */ /* 0x000fe2000ff1e03f */
[----:B------:R-:W-:Y:S01]  /*7af0*/  R2UR UR16, R5 ;  /* 0x00000000051072ca */ /* 0x000fe200000e0000 */
[----:B------:R-:W-:Y:S01]  /*7b00*/  UMOV UR9, 0x10000000 ;  /* 0x1000000000097882 */ /* 0x000fe20000000000 */
[----:B------:R-:W-:Y:S01]  /*7b10*/  UMOV UR18, URZ ;  /* 0x0000003f00127c82 */ /* 0x000fe20008000000 */
[----:B------:R-:W-:Y:S01]  /*7b20*/  UIADD3.X UR5, URZ, UR5, URZ, UP0, !UPT ;  /* 0x000000053f057290 */ /* 0x000fe200087fe43f */
[----:B------:R-:W-:Y:S01]  /*7b30*/  IADD3 R2, R2, 0x1, RZ ;  /* 0x0000000102027810 */ /* 0x000fe20007ffe0ff */
[----:B------:R-:W-:Y:S01]  /*7b40*/  UMOV UR19, URZ ;  /* 0x0000003f00137c82 */ /* 0x000fe20008000000 */
[----:B------:R-:W-:-:S03]  /*7b50*/  IMAD.MOV.U32 R8, RZ, RZ, 0x1 ;  /* 0x00000001ff087424 */ /* 0x000fc600078e00ff */
[----:B------:R-:W-:-:S04]  /*7b60*/  UIADD3 UR17, UR17, 0xe000, URZ ;  /* 0x0000e00011117890 */ /* 0x000fc8000fffe03f */
[----:B------:R-:W-:-:S09]  /*7b70*/  UIADD3 UR16, UR16, 0x4000, URZ ;  /* 0x0000400010107890 */ /* 0x000fd2000fffe03f */
[----:B------:R1:W-:Y:S02]  /*7b80*/  UTMALDG.4D [UR16], [UR4], desc[UR8] ;  /* 0x00000810040075b4 */ /* 0x0003e40008019000 */
[----:B-1----:R-:W-:Y:S01]  /*7b90*/  NOP ;  /* 0x0000000000007918 */ /* 0x002fe20000000000 */
.L_x_85:
[----:B------:R-:W-:Y:S05]  /*7ba0*/  BSYNC B0 ;  /* 0x0000000000007941 */ /* 0x000fea0003800000 */
.L_x_84:
[----:B------:R-:W-:-:S13]  /*7bb0*/  ISETP.GE.AND P0, PT, R3, 0x41, PT ;  /* 0x000000410300780c */ /* 0x000fda0003f06270 */
[----:B------:R-:W-:Y:S05]  /*7bc0*/  @!P0 EXIT ;  /* 0x000000000000894d */ /* 0x000fea0003800000 */
[----:B------:R-:W-:Y:S01]  /*7bd0*/  IADD3 R3, R3, 0x3f, RZ ;  /* 0x0000003f03037810 */ /* 0x000fe20007ffe0ff */
[----:B------:R-:W-:Y:S01]  /*7be0*/  BSSY B0, `(.L_x_89) ;  /* 0x000005b000007945 */ /* 0x000fe20003800000 */
[----:B------:R-:W-:Y:S02]  /*7bf0*/  LOP3.LUT P0, RZ, R0, 0x1f, RZ, 0xc0, !PT ;  /* 0x0000001f00ff7812 */ /* 0x000fe4000780c0ff */
[----:B------:R-:W-:Y:S02]  /*7c00*/  SHF.R.S32.HI R0, RZ, 0x1f, R3 ;  /* 0x0000001fff007819 */ /* 0x000fe40000011403 */
[----:B------:R-:W-:Y:S02]  /*7c10*/  PLOP3.LUT P0, PT, P0, P2, PT, 0x2a, 0x0 ;  /* 0x000000000000781c */ /* 0x000fe40000704572 */
[----:B------:R-:W-:Y:S01]  /*7c20*/  LEA.HI R0, R0, R3, RZ, 0x6 ;  /* 0x0000000300007211 */ /* 0x000fe200078f30ff */
[----:B------:R-:W-:-:S03]  /*7c30*/  IMAD.U32 R3, RZ, RZ, UR6 ;  /* 0x00000006ff037e24 */ /* 0x000fc6000f8e00ff */
[----:B------:R-:W-:Y:S02]  /*7c40*/  SHF.R.S32.HI R4, RZ, 0x6, R0 ;  /* 0x00000006ff047819 */ /* 0x000fe40000011400 */
[----:B------:R-:W-:Y:S01]  /*7c50*/  LOP3.LUT R0, R3, 0x2, RZ, 0xfc, !PT ;  /* 0x0000000203007812 */ /* 0x000fe200078efcff */
[----:B------:R-:W-:Y:S01]  /*7c60*/  IMAD.MOV.U32 R3, RZ, RZ, 0x1 ;  /* 0x00000001ff037424 */ /* 0x000fe200078e00ff */
[----:B------:R-:W-:-:S07]  /*7c70*/  SHF.L.U32 R4, R4, 0x1, RZ ;  /* 0x0000000104047819 */ /* 0x000fce00000006ff */
.L_x_100:
[----:B------:R-:W-:Y:S04]  /*7c80*/  BSSY B1, `(.L_x_90) ;  /* 0x0000025000017945 */ /* 0x000fe80003800000 */
[----:B------:R-:W-:Y:S05]  /*7c90*/  @!P3 BRA `(.L_x_91) ;  /* 0x00000000008cb947 */ /* 0x000fea0003800000 */
[----:B------:R-:W1:Y:S01]  /*7ca0*/  S2R R6, SR_CgaCtaId ;  /* 0x0000000000067919 */ /* 0x000e620000008800 */
[----:B------:R-:W-:-:S04]  /*7cb0*/  MOV R5, 0x400 ;  /* 0x0000040000057802 */ /* 0x000fc80000000f00 */
[----:B-1----:R-:W-:Y:S02]  /*7cc0*/  LEA R7, R6, R5, 0x18 ;  /* 0x0000000506077211 */ /* 0x002fe400078ec0ff */
[----:B------:R-:W-:Y:S02]  /*7cd0*/  SHF.L.U32 R5, R3, 0x1f, RZ ;  /* 0x0000001f03057819 */ /* 0x000fe400000006ff */
[----:B------:R-:W-:-:S04]  /*7ce0*/  LEA R6, R2, R7, 0x3 ;  /* 0x0000000702067211 */ /* 0x000fc800078e18ff */
[----:B------:R-:W1:Y:S02]  /*7cf0*/  SYNCS.PHASECHK.TRANS64.TRYWAIT P4, [R6+URZ+0xe028], R5 ;  /* 0x00e02805060075a7 */ /* 0x000e64000808017f */
[----:B-1----:R-:W-:Y:S05]  /*7d00*/  @!P4 BRA `(.L_x_92) ;  /* 0x000000080050c947 */ /* 0x002fea0003800000 */
.L_x_112:
[----:B-1----:R-:W-:-:S04]  /*7d10*/  @P2 IMAD.MOV.U32 R5, RZ, RZ, 0x2000 ;  /* 0x00002000ff052424 */ /* 0x002fc800078e00ff */
[----:B------:R1:W-:Y:S02]  /*7d20*/  @P2 SYNCS.ARRIVE.TRANS64 RZ, [R6+URZ+0xe000], R5 ;  /* 0x00e0000506ff29a7 */ /* 0x0003e4000800003f */
[----:B-1----:R-:W-:-:S04]  /*7d30*/  PRMT R5, R0, 0x9910, RZ ;  /* 0x0000991000057816 */ /* 0x002fc800000000ff */
[----:B------:R-:W-:-:S13]  /*7d40*/  ISETP.NE.AND P4, PT, R5, 0x2, PT ;  /* 0x000000020500780c */ /* 0x000fda0003f85270 */
[----:B------:R-:W-:Y:S05]  /*7d50*/  @P4 BRA `(.L_x_93) ;  /* 0x0000000000044947 */ /* 0x000fea0003800000 */
[----:B------:R-:W-:Y:S01]  /*7d60*/  BPT.TRAP 0x1 ;  /* 0x000000040000795c */ /* 0x000fe20000300000 */
.L_x_93:
[----:B------:R-:W-:Y:S05]  /*7d70*/  @P0 BRA `(.L_x_94) ;  /* 0x0000000000040947 */ /* 0x000fea0003800000 */
[----:B------:R-:W-:Y:S01]  /*7d80*/  BPT.TRAP 0x1 ;  /* 0x000000040000795c */ /* 0x000fe20000300000 */
.L_x_94:
[----:B------:R-:W-:Y:S01]  /*7d90*/  LEA R7, R2, R7, 0xd ;  /* 0x0000000702077211 */ /* 0x000fe200078e68ff */
[----:B------:R-:W-:Y:S01]  /*7da0*/  ULDC.64 UR4, c[0x0][0x198] ;  /* 0x0000660000047ab9 */ /* 0x000fe20000000a00 */
[----:B------:R-:W-:Y:S01]  /*7db0*/  R2UR UR17, R6 ;  /* 0x00000000061172ca */ /* 0x000fe200000e0000 */
[----:B------:R-:W-:Y:S01]  /*7dc0*/  UIADD3 UR4, UP0, UR4, 0x1f0, URZ ;  /* 0x000001f004047890 */ /* 0x000fe2000ff1e03f */
[----:B------:R-:W-:Y:S01]  /*7dd0*/  R2UR UR16, R7 ;  /* 0x00000000071072ca */ /* 0x000fe200000e0000 */
[----:B------:R-:W-:Y:S01]  /*7de0*/  UMOV UR8, 0x0 ;  /* 0x0000000000087882 */ /* 0x000fe20000000000 */
[----:B------:R-:W-:Y:S01]  /*7df0*/  R2UR UR19, R8 ;  /* 0x00000000081372ca */ /* 0x000fe200000e0000 */
[----:B------:R-:W-:Y:S01]  /*7e00*/  UIADD3.X UR5, URZ, UR5, URZ, UP0, !UPT ;  /* 0x000000053f057290 */ /* 0x000fe200087fe43f */
[----:B------:R-:W-:Y:S01]  /*7e10*/  VIADD R5, R2, 0x1 ;  /* 0x0000000102057836 */ /* 0x000fe20000000000 */
[----:B------:R-:W-:Y:S01]  /*7e20*/  UMOV UR9, 0x10000000 ;  /* 0x1000000000097882 */ /* 0x000fe20000000000 */
[----:B------:R-:W-:-:S03]  /*7e30*/  UMOV UR18, URZ ;  /* 0x0000003f00127c82 */ /* 0x000fc60008000000 */
[----:B------:R-:W-:Y:S02]  /*7e40*/  ISETP.NE.AND P4, PT, R5, 0x5, PT ;  /* 0x000000050500780c */ /* 0x000fe40003f85270 */
[----:B------:R-:W-:Y:S02]  /*7e50*/  UIADD3 UR17, UR17, 0xe000, URZ ;  /* 0x0000e00011117890 */ /* 0x000fe4000fffe03f */
[----:B------:R-:W-:Y:S01]  /*7e60*/  UIADD3 UR16, UR16, 0x4000, URZ ;  /* 0x0000400010107890 */ /* 0x000fe2000fffe03f */
[----:B------:R-:W-:Y:S01]  /*7e70*/  SEL R2, RZ, 0x1, P4 ;  /* 0x00000001ff027807 */ /* 0x000fe20002000000 */
[----:B------:R-:W-:-:S03]  /*7e80*/  USHF.L.U32 UR19, UR19, 0x6, URZ ;  /* 0x0000000613137899 */ /* 0x000fc6000800063f */
[----:B------:R-:W-:Y:S02]  /*7e90*/  LOP3.LUT R3, R3, R2, RZ, 0x3c, !PT ;  /* 0x0000000203037212 */ /* 0x000fe400078e3cff */
[----:B------:R-:W-:-:S04]  /*7ea0*/  SEL R2, R5, RZ, P4 ;  /* 0x000000ff05027207 */ /* 0x000fc80002000000 */
[----:B------:R1:W-:Y:S02]  /*7eb0*/  UTMALDG.4D [UR16], [UR4], desc[UR8] ;  /* 0x00000810040075b4 */ /* 0x0003e40008019000 */
[----:B-1----:R-:W-:Y:S01]  /*7ec0*/  NOP ;  /* 0x0000000000007918 */ /* 0x002fe20000000000 */
.L_x_91:
[----:B------:R-:W-:Y:S05]  /*7ed0*/  BSYNC B1 ;  /* 0x0000000000017941 */ /* 0x000fea0003800000 */
.L_x_90:
[----:B------:R-:W-:Y:S01]  /*7ee0*/  ISETP.LT.OR P4, PT, R4, 0x4, !P3 ;  /* 0x000000040400780c */ /* 0x000fe20005f81670 */
[----:B------:R-:W-:-:S12]  /*7ef0*/  BSSY B1, `(.L_x_95) ;  /* 0x0000026000017945 */ /* 0x000fd80003800000 */
[----:B------:R-:W-:Y:S05]  /*7f00*/  @P4 BRA `(.L_x_96) ;  /* 0x0000000000904947 */ /* 0x000fea0003800000 */
[----:B------:R-:W1:Y:S01]  /*7f10*/  S2R R6, SR_CgaCtaId ;  /* 0x0000000000067919 */ /* 0x000e620000008800 */
[----:B------:R-:W-:Y:S02]  /*7f20*/  MOV R5, 0x400 ;  /* 0x0000040000057802 */ /* 0x000fe40000000f00 */
[----:B------:R-:W-:Y:S02]  /*7f30*/  SHF.L.U32 R7, R3, 0x1f, RZ ;  /* 0x0000001f03077819 */ /* 0x000fe400000006ff */
[----:B-1----:R-:W-:-:S04]  /*7f40*/  LEA R5, R6, R5, 0x18 ;  /* 0x0000000506057211 */ /* 0x002fc800078ec0ff */
[----:B------:R-:W-:-:S04]  /*7f50*/  LEA R6, R2, R5, 0x3 ;  /* 0x0000000502067211 */ /* 0x000fc800078e18ff */
[----:B------:R-:W1:Y:S02]  /*7f60*/  SYNCS.PHASECHK.TRANS64.TRYWAIT P4, [R6+URZ+0xe028], R7 ;  /* 0x00e02807060075a7 */ /* 0x000e64000808017f */
[----:B-1----:R-:W-:Y:S05]  /*7f70*/  @!P4 BRA `(.L_x_97) ;  /* 0x0000000400c8c947 */ /* 0x002fea0003800000 */
.L_x_113:
[----:B-1----:R-:W-:-:S04]  /*7f80*/  @P1 IMAD.MOV.U32 R7, RZ, RZ, 0x2000 ;  /* 0x00002000ff071424 */ /* 0x002fc800078e00ff */
[----:B------:R1:W-:Y:S02]  /*7f90*/  @P1 SYNCS.ARRIVE.TRANS64 RZ, [R6+URZ+0xe000], R7 ;  /* 0x00e0000706ff19a7 */ /* 0x0003e4000800003f */
[----:B-1----:R-:W-:-:S04]  /*7fa0*/  PRMT R7, R0, 0x9910, RZ ;  /* 0x0000991000077816 */ /* 0x002fc800000000ff */
[----:B------:R-:W-:-:S13]  /*7fb0*/  ISETP.NE.AND P4, PT, R7, 0x2, PT ;  /* 0x000000020700780c */ /* 0x000fda0003f85270 */
[----:B------:R-:W-:Y:S05]  /*7fc0*/  @P4 BRA `(.L_x_98) ;  /* 0x0000000000044947 */ /* 0x000fea0003800000 */
[----:B------:R-:W-:Y:S01]  /*7fd0*/  BPT.TRAP 0x1 ;  /* 0x000000040000795c */ /* 0x000fe20000300000 */
.L_x_98:
[----:B------:R-:W-:Y:S05]  /*7fe0*/  @P0 BRA `(.L_x_99) ;  /* 0x0000000000040947 */ /* 0x000fea0003800000 */
[----:B------:R-:W-:Y:S01]  /*7ff0*/  BPT.TRAP 0x1 ;  /* 0x000000040000795c */ /* 0x000fe20000300000 */
.L_x_99:
        /* <DEDUP_REMOVED lines=10> */
[----:B------:R-:W-:Y:S01]  /*80a0*/  UMOV UR18, URZ ;  /* 0x0000003f00127c82 */ /* 0x000fe20008000000 */
[----:B------:R-:W-:-:S02]  /*80b0*/  IADD3 R8, R8, 0x1, RZ ;  /* 0x0000000108087810 */ /* 0x000fc40007ffe0ff */
[C---:B------:R-:W-:Y:S02]  /*80c0*/  ISETP.NE.AND P4, PT, R2.reuse, 0x5, PT ;  /* 0x000000050200780c */ /* 0x040fe40003f85270 */
[----:B------:R-:W-:Y:S02]  /*80d0*/  UIADD3 UR17, UR17, 0xe000, URZ ;  /* 0x0000e00011117890 */ /* 0x000fe4000fffe03f */
[----:B------:R-:W-:Y:S01]  /*80e0*/  UIADD3 UR16, UR16, 0x4000, URZ ;  /* 0x0000400010107890 */ /* 0x000fe2000fffe03f */
[----:B------:R-:W-:Y:S01]  /*80f0*/  SEL R6, RZ, 0x1, P4 ;  /* 0x00000001ff067807 */ /* 0x000fe20002000000 */
[----:B------:R-:W-:Y:S01]  /*8100*/  USHF.L.U32 UR19, UR19, 0x6, URZ ;  /* 0x0000000613137899 */ /* 0x000fe2000800063f */
[----:B------:R-:W-:Y:S02]  /*8110*/  SEL R2, R2, RZ, P4 ;  /* 0x000000ff02027207 */ /* 0x000fe40002000000 */
[----:B------:R-:W-:-:S06]  /*8120*/  LOP3.LUT R3, R3, R6, RZ, 0x3c, !PT ;  /* 0x0000000603037212 */ /* 0x000fcc00078e3cff */
[----:B------:R1:W-:Y:S02]  /*8130*/  UTMALDG.4D [UR16], [UR4], desc[UR8] ;  /* 0x00000810040075b4 */ /* 0x0003e40008019000 */
[----:B-1----:R-:W-:Y:S01]  /*8140*/  NOP ;  /* 0x0000000000007918 */ /* 0x002fe20000000000 */
.L_x_96:
[----:B------:R-:W-:Y:S05]  /*8150*/  BSYNC B1 ;  /* 0x0000000000017941 */ /* 0x000fea0003800000 */
.L_x_95:
[C---:B------:R-:W-:Y:S01]  /*8160*/  ISETP.GT.AND P4, PT, R4.reuse, 0x4, PT ;  /* 0x000000040400780c */ /* 0x040fe20003f84270 */
[----:B------:R-:W-:-:S12]  /*8170*/  VIADD R4, R4, 0xfffffffe ;  /* 0xfffffffe04047836 */ /* 0x000fd80000000000 */
[----:B------:R-:W-:Y:S05]  /*8180*/  @P4 BRA `(.L_x_100) ;  /* 0xfffffff800bc4947 */ /* 0x000fea000383ffff */
[----:B------:R-:W-:Y:S05]  /*8190*/  BSYNC B0 ;  /* 0x0000000000007941 */ /* 0x000fea0003800000 */
.L_x_89:
[----:B------:R-:W-:Y:S05]  /*81a0*/  EXIT ;  /* 0x000000000000794d */ /* 0x000fea0003800000 */
.L_x_15:
[----:B--2---:R-:W-:-:S04]  /*81b0*/  MOV R3, UR6 ;  /* 0x0000000600037c02 */ /* 0x004fc80008000f00 */
[----:B------:R2:W3:Y:S03]  /*81c0*/  SYNCS.PHASECHK.TRANS64.TRYWAIT P1, [R3+URZ+0xe050], R2 ;  /* 0x00e05002030075a7 */ /* 0x0004e6000802017f */
[----:B---3--:R-:W-:Y:S05]  /*81d0*/  @!P1 NANOSLEEP.SYNCS 0x989680 ;  /* 0x009896800000995d */ /* 0x008fea0003900000 */
[----:B------:R-:W3:Y:S02]  /*81e0*/  @!P1 SYNCS.PHASECHK.TRANS64 P1, [R3+URZ+0xe050], R2 ;  /* 0x00e05002030095a7 */ /* 0x000ee4000802007f */
[----:B---3--:R-:W-:Y:S05]  /*81f0*/  @!P1 BRA `(.L_x_15) ;  /* 0xfffffffc00ec9947 */ /* 0x008fea000383ffff */
[----:B------:R-:W-:Y:S05]  /*8200*/  BRA `(.L_x_101) ;  /* 0xffffff8800e87947 */ /* 0x000fea000383ffff */
.L_x_17:
[----:B--2---:R-:W-:-:S04]  /*8210*/  IMAD.U32 R2, RZ, RZ, UR37 ;  /* 0x00000025ff027e24 */ /* 0x004fc8000f8e00ff */
[----:B------:R2:W3:Y:S03]  /*8220*/  SYNCS.PHASECHK.TRANS64.TRYWAIT P1, [R2+URZ+0xe000], R7 ;  /* 0x00e00007020075a7 */ /* 0x0004e6000802017f */
[----:B---3--:R-:W-:Y:S05]  /*8230*/  @!P1 NANOSLEEP.SYNCS 0x989680 ;  /* 0x009896800000995d */ /* 0x008fea0003900000 */
[----:B------:R-:W3:Y:S02]  /*8240*/  @!P1 SYNCS.PHASECHK.TRANS64 P1, [R2+URZ+0xe000], R7 ;  /* 0x00e00007020095a7 */ /* 0x000ee4000802007f */
[----:B---3--:R-:W-:Y:S05]  /*8250*/  @!P1 BRA `(.L_x_17) ;  /* 0xfffffffc00ec9947 */ /* 0x008fea000383ffff */
[----:B------:R-:W-:Y:S05]  /*8260*/  BRA `(.L_x_102) ;  /* 0xffffff8800f07947 */ /* 0x000fea000383ffff */
.L_x_18:
[----:B--2---:R-:W-:-:S04]  /*8270*/  MOV R3, UR23 ;  /* 0x0000001700037c02 */ /* 0x004fc80008000f00 */
[----:B------:R2:W3:Y:S03]  /*8280*/  SYNCS.PHASECHK.TRANS64.TRYWAIT P1, [R3+URZ+-0x8], R2 ;  /* 0xfffff802030075a7 */ /* 0x0004e6000802017f */
[----:B---3--:R-:W-:Y:S05]  /*8290*/  @!P1 NANOSLEEP.SYNCS 0x989680 ;  /* 0x009896800000995d */ /* 0x008fea0003900000 */
[----:B------:R-:W3:Y:S02]  /*82a0*/  @!P1 SYNCS.PHASECHK.TRANS64 P1, [R3+URZ+-0x8], R2 ;  /* 0xfffff802030095a7 */ /* 0x000ee4000802007f */
[----:B---3--:R-:W-:Y:S05]  /*82b0*/  @!P1 BRA `(.L_x_18) ;  /* 0xfffffffc00ec9947 */ /* 0x008fea000383ffff */
[----:B------:R-:W-:Y:S05]  /*82c0*/  BRA `(.L_x_103) ;  /* 0xffffff8800ec7947 */ /* 0x000fea000383ffff */
.L_x_20:
[----:B-1----:R-:W-:-:S04]  /*82d0*/  IMAD.U32 R8, RZ, RZ, UR37 ;  /* 0x00000025ff087e24 */ /* 0x002fc8000f8e00ff */
[----:B------:R1:W2:Y:S03]  /*82e0*/  SYNCS.PHASECHK.TRANS64.TRYWAIT P1, [R8+URZ+0xe008], R7 ;  /* 0x00e00807080075a7 */ /* 0x0002a6000802017f */
[----:B--2---:R-:W-:Y:S05]  /*82f0*/  @!P1 NANOSLEEP.SYNCS 0x989680 ;  /* 0x009896800000995d */ /* 0x004fea0003900000 */
[----:B------:R-:W2:Y:S02]  /*8300*/  @!P1 SYNCS.PHASECHK.TRANS64 P1, [R8+URZ+0xe008], R7 ;  /* 0x00e00807080095a7 */ /* 0x000ea4000802007f */
[----:B--2---:R-:W-:Y:S05]  /*8310*/  @!P1 BRA `(.L_x_20) ;  /* 0xfffffffc00ec9947 */ /* 0x004fea000383ffff */
[----:B------:R-:W-:Y:S05]  /*8320*/  BRA `(.L_x_104) ;  /* 0xffffffa000787947 */ /* 0x000fea000383ffff */
.L_x_25:
[----:B-1----:R-:W-:-:S04]  /*8330*/  MOV R13, UR6 ;  /* 0x00000006000d7c02 */ /* 0x002fc80008000f00 */
[----:B------:R1:W2:Y:S03]  /*8340*/  SYNCS.PHASECHK.TRANS64.TRYWAIT P2, [R13+URZ+0xe000], R4 ;  /* 0x00e000040d0075a7 */ /* 0x0002a6000804017f */
[----:B--2---:R-:W-:Y:S05]  /*8350*/  @!P2 NANOSLEEP.SYNCS 0x989680 ;  /* 0x009896800000a95d */ /* 0x004fea0003900000 */
[----:B------:R-:W2:Y:S02]  /*8360*/  @!P2 SYNCS.PHASECHK.TRANS64 P2, [R13+URZ+0xe000], R4 ;  /* 0x00e000040d00a5a7 */ /* 0x000ea4000804007f */
[----:B--2---:R-:W-:Y:S05]  /*8370*/  @!P2 BRA `(.L_x_25) ;  /* 0xfffffffc00eca947 */ /* 0x004fea000383ffff */
[----:B------:R-:W-:Y:S05]  /*8380*/  BRA `(.L_x_105) ;  /* 0xffffffa400407947 */ /* 0x000fea000383ffff */
.L_x_29:
[----:B-1----:R-:W-:-:S04]  /*8390*/  IMAD.U32 R8, RZ, RZ, UR6 ;  /* 0x00000006ff087e24 */ /* 0x002fc8000f8e00ff */
[----:B------:R1:W2:Y:S03]  /*83a0*/  SYNCS.PHASECHK.TRANS64.TRYWAIT P2, [R8+URZ+0xe000], R11 ;  /* 0x00e0000b080075a7 */ /* 0x0002a6000804017f */
[----:B--2---:R-:W-:Y:S05]  /*83b0*/  @!P2 NANOSLEEP.SYNCS 0x989680 ;  /* 0x009896800000a95d */ /* 0x004fea0003900000 */
[----:B------:R-:W2:Y:S02]  /*83c0*/  @!P2 SYNCS.PHASECHK.TRANS64 P2, [R8+URZ+0xe000], R11 ;  /* 0x00e0000b0800a5a7 */ /* 0x000ea4000804007f */
[----:B--2---:R-:W-:Y:S05]  /*83d0*/  @!P2 BRA `(.L_x_29) ;  /* 0xfffffffc00eca947 */ /* 0x004fea000383ffff */
[----:B------:R-:W-:Y:S05]  /*83e0*/  BRA `(.L_x_28) ;  /* 0xffffffb800587947 */ /* 0x000fea000383ffff */
.L_x_37:
[----:B-1----:R-:W-:-:S04]  /*83f0*/  MOV R11, UR6 ;  /* 0x00000006000b7c02 */ /* 0x002fc80008000f00 */
[----:B------:R1:W2:Y:S03]  /*8400*/  SYNCS.PHASECHK.TRANS64.TRYWAIT P2, [R11+URZ+0xe000], R4 ;  /* 0x00e000040b0075a7 */ /* 0x0002a6000804017f */
[----:B--2---:R-:W-:Y:S05]  /*8410*/  @!P2 NANOSLEEP.SYNCS 0x989680 ;  /* 0x009896800000a95d */ /* 0x004fea0003900000 */
[----:B------:R-:W2:Y:S02]  /*8420*/  @!P2 SYNCS.PHASECHK.TRANS64 P2, [R11+URZ+0xe000], R4 ;  /* 0x00e000040b00a5a7 */ /* 0x000ea4000804007f */
[----:B--2---:R-:W-:Y:S05]  /*8430*/  @!P2 BRA `(.L_x_37) ;  /* 0xfffffffc00eca947 */ /* 0x004fea000383ffff */
[----:B------:R-:W-:Y:S05]  /*8440*/  BRA `(.L_x_106) ;  /* 0xffffffbc00487947 */ /* 0x000fea000383ffff */
.L_x_41:
[----:B-1----:R-:W-:-:S04]  /*8450*/  IMAD.U32 R9, RZ, RZ, UR6 ;  /* 0x00000006ff097e24 */ /* 0x002fc8000f8e00ff */
[----:B------:R1:W2:Y:S03]  /*8460*/  SYNCS.PHASECHK.TRANS64.TRYWAIT P2, [R9+URZ+0xe000], R10 ;  /* 0x00e0000a090075a7 */ /* 0x0002a6000804017f */
[----:B--2---:R-:W-:Y:S05]  /*8470*/  @!P2 NANOSLEEP.SYNCS 0x989680 ;  /* 0x009896800000a95d */ /* 0x004fea0003900000 */
[----:B------:R-:W2:Y:S02]  /*8480*/  @!P2 SYNCS.PHASECHK.TRANS64 P2, [R9+URZ+0xe000], R10 ;  /* 0x00e0000a0900a5a7 */ /* 0x000ea4000804007f */
[----:B--2---:R-:W-:Y:S05]  /*8490*/  @!P2 BRA `(.L_x_41) ;  /* 0xfffffffc00eca947 */ /* 0x004fea000383ffff */
[----:B------:R-:W-:Y:S05]  /*84a0*/  BRA `(.L_x_40) ;  /* 0xffffffd400647947 */ /* 0x000fea000383ffff */
.L_x_57:
[----:B-1----:R-:W-:-:S04]  /*84b0*/  MOV R3, UR23 ;  /* 0x0000001700037c02 */ /* 0x002fc80008000f00 */
[----:B------:R1:W2:Y:S03]  /*84c0*/  SYNCS.PHASECHK.TRANS64.TRYWAIT P0, [R3+URZ+0x8], R0 ;  /* 0x00000800030075a7 */ /* 0x0002a6000800017f */
[----:B--2---:R-:W-:Y:S05]  /*84d0*/  @!P0 NANOSLEEP.SYNCS 0x989680 ;  /* 0x009896800000895d */ /* 0x004fea0003900000 */
[----:B------:R-:W2:Y:S02]  /*84e0*/  @!P0 SYNCS.PHASECHK.TRANS64 P0, [R3+URZ+0x8], R0 ;  /* 0x00000800030085a7 */ /* 0x000ea4000800007f */
[----:B--2---:R-:W-:Y:S05]  /*84f0*/  @!P0 BRA `(.L_x_57) ;  /* 0xfffffffc00ec8947 */ /* 0x004fea000383ffff */
[----:B------:R-:W-:Y:S05]  /*8500*/  BRA `(.L_x_107) ;  /* 0xffffffdc00987947 */ /* 0x000fea000383ffff */
.L_x_71:
[----:B--2---:R2:W4:Y:S02]  /*8510*/  SYNCS.PHASECHK.TRANS64.TRYWAIT P0, [R4+URZ+0xe060], R3 ;  /* 0x00e06003040075a7 */ /* 0x004524000800017f */
[----:B----4-:R-:W-:Y:S05]  /*8520*/  @!P0 NANOSLEEP.SYNCS 0x989680 ;  /* 0x009896800000895d */ /* 0x010fea0003900000 */
[----:B------:R-:W4:Y:S02]  /*8530*/  @!P0 SYNCS.PHASECHK.TRANS64 P0, [R4+URZ+0xe060], R3 ;  /* 0x00e06003040085a7 */ /* 0x000f24000800007f */
[----:B----4-:R-:W-:Y:S05]  /*8540*/  @!P0 BRA `(.L_x_71) ;  /* 0xfffffffc00f08947 */ /* 0x010fea000383ffff */
[----:B------:R-:W-:Y:S05]  /*8550*/  BRA `(.L_x_108) ;  /* 0xffffffec005c7947 */ /* 0x000fea000383ffff */
.L_x_76:
[----:B-1----:R1:W2:Y:S02]  /*8560*/  SYNCS.PHASECHK.TRANS64.TRYWAIT P0, [R2+URZ+0xe028], R5 ;  /* 0x00e02805020075a7 */ /* 0x0022a4000800017f */
[----:B--2---:R-:W-:Y:S05]  /*8570*/  @!P0 NANOSLEEP.SYNCS 0x989680 ;  /* 0x009896800000895d */ /* 0x004fea0003900000 */
[----:B------:R-:W2:Y:S02]  /*8580*/  @!P0 SYNCS.PHASECHK.TRANS64 P0, [R2+URZ+0xe028], R5 ;  /* 0x00e02805020085a7 */ /* 0x000ea4000800007f */
[----:B--2---:R-:W-:Y:S05]  /*8590*/  @!P0 BRA `(.L_x_76) ;  /* 0xfffffffc00f08947 */ /* 0x004fea000383ffff */
[----:B------:R-:W-:Y:S05]  /*85a0*/  BRA `(.L_x_109) ;  /* 0xffffffec00e07947 */ /* 0x000fea000383ffff */
.L_x_81:
[----:B-1----:R1:W2:Y:S02]  /*85b0*/  SYNCS.PHASECHK.TRANS64.TRYWAIT P0, [R5+URZ+0xe060], R6 ;  /* 0x00e06006050075a7 */ /* 0x0022a4000800017f */
[----:B--2---:R-:W-:Y:S05]  /*85c0*/  @!P0 NANOSLEEP.SYNCS 0x989680 ;  /* 0x009896800000895d */ /* 0x004fea0003900000 */
[----:B------:R-:W2:Y:S02]  /*85d0*/  @!P0 SYNCS.PHASECHK.TRANS64 P0, [R5+URZ+0xe060], R6 ;  /* 0x00e06006050085a7 */ /* 0x000ea4000800007f */
[----:B--2---:R-:W-:Y:S05]  /*85e0*/  @!P0 BRA `(.L_x_81) ;  /* 0xfffffffc00f08947 */ /* 0x004fea000383ffff */
[----:B------:R-:W-:Y:S05]  /*85f0*/  BRA `(.L_x_110) ;  /* 0xfffffff0005c7947 */ /* 0x000fea000383ffff */
.L_x_86:
[----:B-1----:R1:W2:Y:S02]  /*8600*/  SYNCS.PHASECHK.TRANS64.TRYWAIT P0, [R4+URZ+0xe028], R7 ;  /* 0x00e02807040075a7 */ /* 0x0022a4000800017f */
[----:B--2---:R-:W-:Y:S05]  /*8610*/  @!P0 NANOSLEEP.SYNCS 0x989680 ;  /* 0x009896800000895d */ /* 0x004fea0003900000 */
[----:B------:R-:W2:Y:S02]  /*8620*/  @!P0 SYNCS.PHASECHK.TRANS64 P0, [R4+URZ+0xe028], R7 ;  /* 0x00e02807040085a7 */ /* 0x000ea4000800007f */
[----:B--2---:R-:W-:Y:S05]  /*8630*/  @!P0 BRA `(.L_x_86) ;  /* 0xfffffffc00f08947 */ /* 0x004fea000383ffff */
[----:B------:R-:W-:Y:S05]  /*8640*/  BRA `(.L_x_111) ;  /* 0xfffffff000e47947 */ /* 0x000fea000383ffff */
.L_x_92:
[----:B-1----:R1:W2:Y:S02]  /*8650*/  SYNCS.PHASECHK.TRANS64.TRYWAIT P4, [R6+URZ+0xe028], R5 ;  /* 0x00e02805060075a7 */ /* 0x0022a4000808017f */
[----:B--2---:R-:W-:Y:S05]  /*8660*/  @!P4 NANOSLEEP.SYNCS 0x989680 ;  /* 0x009896800000c95d */ /* 0x004fea0003900000 */
[----:B------:R-:W2:Y:S02]  /*8670*/  @!P4 SYNCS.PHASECHK.TRANS64 P4, [R6+URZ+0xe028], R5 ;  /* 0x00e028050600c5a7 */ /* 0x000ea4000808007f */
[----:B--2---:R-:W-:Y:S05]  /*8680*/  @!P4 BRA `(.L_x_92) ;  /* 0xfffffffc00f0c947 */ /* 0x004fea000383ffff */
[----:B------:R-:W-:Y:S05]  /*8690*/  BRA `(.L_x_112) ;  /* 0xfffffff4009c7947 */ /* 0x000fea000383ffff */
.L_x_97:
[----:B-1----:R1:W2:Y:S02]  /*86a0*/  SYNCS.PHASECHK.TRANS64.TRYWAIT P4, [R6+URZ+0xe028], R7 ;  /* 0x00e02807060075a7 */ /* 0x0022a4000808017f */
[----:B--2---:R-:W-:Y:S05]  /*86b0*/  @!P4 NANOSLEEP.SYNCS 0x989680 ;  /* 0x009896800000c95d */ /* 0x004fea0003900000 */
[----:B------:R-:W2:Y:S02]  /*86c0*/  @!P4 SYNCS.PHASECHK.TRANS64 P4, [R6+URZ+0xe028], R7 ;  /* 0x00e028070600c5a7 */ /* 0x000ea4000808007f */
[----:B--2---:R-:W-:Y:S05]  /*86d0*/  @!P4 BRA `(.L_x_97) ;  /* 0xfffffffc00f0c947 */ /* 0x004fea000383ffff */
[----:B------:R-:W-:Y:S05]  /*86e0*/  BRA `(.L_x_113) ;  /* 0xfffffff800247947 */ /* 0x000fea000383ffff */
        .weak           $__internal_0_$__cuda_sm20_rcp_rn_f32_slowpath
        .type           $__internal_0_$__cuda_sm20_rcp_rn_f32_slowpath,@function
        .size           $__internal_0_$__cuda_sm20_rcp_rn_f32_slowpath,(.L_x_119 - $__internal_0_$__cuda_sm20_rcp_rn_f32_slowpath)
$__internal_0_$__cuda_sm20_rcp_rn_f32_slowpath:
[----:B------:R-:W-:Y:S01]  /*86f0*/  IMAD.SHL.U32 R0, R2, 0x2, RZ ;  /* 0x0000000202007824 */ /* 0x000fe200078e00ff */
[----:B------:R-:W-:Y:S04]  /*8700*/  BSSY B2, `(.L_x_114) ;  /* 0x0000030000027945 */ /* 0x000fe80003800000 */
[----:B------:R-:W-:-:S04]  /*8710*/  SHF.R.U32.HI R18, RZ, 0x18, R0 ;  /* 0x00000018ff127819 */ /* 0x000fc80000011600 */
[----:B------:R-:W-:-:S13]  /*8720*/  ISETP.NE.U32.AND P0, PT, R18, RZ, PT ;  /* 0x000000ff1200720c */ /* 0x000fda0003f05070 */
[----:B------:R-:W-:Y:S05]  /*8730*/  @P0 BRA `(.L_x_115) ;  /* 0x0000000000280947 */ /* 0x000fea0003800000 */
[----:B------:R-:W-:-:S04]  /*8740*/  SHF.L.U32 R0, R2, 0x1, RZ ;  /* 0x0000000102007819 */ /* 0x000fc800000006ff */
[----:B------:R-:W-:-:S13]  /*8750*/  ISETP.NE.AND P0, PT, R0, RZ, PT ;  /* 0x000000ff0000720c */ /* 0x000fda0003f05270 */
[----:B------:R-:W-:Y:S01]  /*8760*/  @P0 FFMA R10, R2, 1.84467440737095516160e+19, RZ ;  /* 0x5f800000020a0823 */ /* 0x000fe200000000ff */
[----:B------:R-:W-:Y:S08]  /*8770*/  @!P0 MUFU.RCP R3, R2 ;  /* 0x0000000200038308 */ /* 0x000ff00000001000 */
[----:B------:R-:W1:Y:S02]  /*8780*/  @P0 MUFU.RCP R13, R10 ;  /* 0x0000000a000d0308 */ /* 0x000e640000001000 */
[----:B-1----:R-:W-:-:S04]  /*8790*/  @P0 FFMA R0, R10, R13, -1 ;  /* 0xbf8000000a000423 */ /* 0x002fc8000000000d */
[----:B------:R-:W-:-:S04]  /*87a0*/  @P0 FADD.FTZ R0, -R0, -RZ ;  /* 0x800000ff00000221 */ /* 0x000fc80000010100 */
[----:B------:R-:W-:-:S04]  /*87b0*/  @P0 FFMA R0, R13, R0, R13 ;  /* 0x000000000d000223 */ /* 0x000fc8000000000d */
[----:B------:R-:W-:Y:S01]  /*87c0*/  @P0 FFMA R3, R0, 1.84467440737095516160e+19, RZ ;  /* 0x5f80000000030823 */ /* 0x000fe200000000ff */
[----:B------:R-:W-:Y:S06]  /*87d0*/  BRA `(.L_x_116) ;  /* 0x0000000000887947 */ /* 0x000fec0003800000 */
.L_x_115:
[----:B------:R-:W-:-:S05]  /*87e0*/  VIADD R19, R18, 0xffffff03 ;  /* 0xffffff0312137836 */ /* 0x000fca0000000000 */
[----:B------:R-:W-:-:S13]  /*87f0*/  ISETP.GT.U32.AND P0, PT, R19, 0x1, PT ;  /* 0x000000011300780c */ /* 0x000fda0003f04070 */
[----:B------:R-:W-:Y:S05]  /*8800*/  @P0 BRA `(.L_x_117) ;  /* 0x0000000000780947 */ /* 0x000fea0003800000 */
[----:B------:R-:W-:Y:S02]  /*8810*/  LOP3.LUT R0, R2, 0x7fffff, RZ, 0xc0, !PT ;  /* 0x007fffff02007812 */ /* 0x000fe400078ec0ff */
[----:B------:R-:W-:Y:S02]  /*8820*/  MOV R14, 0x3 ;  /* 0x00000003000e7802 */ /* 0x000fe40000000f00 */
[----:B------:R-:W-:Y:S02]  /*8830*/  LOP3.LUT R0, R0, 0x3f800000, RZ, 0xfc, !PT ;  /* 0x3f80000000007812 */ /* 0x000fe400078efcff */
[----:B------:R-:W-:Y:S02]  /*8840*/  SHF.L.U32 R14, R14, R19, RZ ;  /* 0x000000130e0e7219 */ /* 0x000fe400000006ff */
[----:B------:R-:W1:Y:S02]  /*8850*/  MUFU.RCP R3, R0 ;  /* 0x0000000000037308 */ /* 0x000e640000001000 */
[----:B-1----:R-:W-:-:S04]  /*8860*/  FFMA R10, R0, R3, -1 ;  /* 0xbf800000000a7423 */ /* 0x002fc80000000003 */
[----:B------:R-:W-:-:S04]  /*8870*/  FADD.FTZ R10, -R10, -RZ ;  /* 0x800000ff0a0a7221 */ /* 0x000fc80000010100 */
[CCC-:B------:R-:W-:Y:S01]  /*8880*/  FFMA.RM R12, R3.reuse, R10.reuse, R3.reuse ;  /* 0x0000000a030c7223 */ /* 0x1c0fe20000004003 */
[----:B------:R-:W-:-:S04]  /*8890*/  FFMA.RP R13, R3, R10, R3 ;  /* 0x0000000a030d7223 */ /* 0x000fc80000008003 */
[C---:B------:R-:W-:Y:S02]  /*88a0*/  LOP3.LUT R3, R12.reuse, 0x7fffff, RZ, 0xc0, !PT ;  /* 0x007fffff0c037812 */ /* 0x040fe400078ec0ff */
[----:B------:R-:W-:Y:S02]  /*88b0*/  FSETP.NEU.FTZ.AND P0, PT, R12, R13, PT ;  /* 0x0000000d0c00720b */ /* 0x000fe40003f1d000 */
[----:B------:R-:W-:Y:S02]  /*88c0*/  LOP3.LUT R3, R3, 0x800000, RZ, 0xfc, !PT ;  /* 0x0080000003037812 */ /* 0x000fe400078efcff */
[----:B------:R-:W-:Y:S02]  /*88d0*/  SEL R10, RZ, 0xffffffff, !P0 ;  /* 0xffffffffff0a7807 */ /* 0x000fe40004000000 */
[----:B------:R-:W-:-:S03]  /*88e0*/  LOP3.LUT R14, R14, R3, RZ, 0xc0, !PT ;  /* 0x000000030e0e7212 */ /* 0x000fc600078ec0ff */
[----:B------:R-:W-:Y:S01]  /*88f0*/  IMAD.MOV R10, RZ, RZ, -R10 ;  /* 0x000000ffff0a7224 */ /* 0x000fe200078e0a0a */
[----:B------:R-:W-:-:S04]  /*8900*/  SHF.R.U32.HI R14, RZ, R19, R14 ;  /* 0x00000013ff0e7219 */ /* 0x000fc8000001160e */
[----:B------:R-:W-:Y:S02]  /*8910*/  LOP3.LUT P1, RZ, R10, R19, R3, 0xf8, !PT ;  /* 0x000000130aff7212 */ /* 0x000fe4000782f803 */
[C---:B------:R-:W-:Y:S02]  /*8920*/  LOP3.LUT P0, RZ, R14.reuse, 0x1, RZ, 0xc0, !PT ;  /* 0x000000010eff7812 */ /* 0x040fe4000780c0ff */
[----:B------:R-:W-:-:S04]  /*8930*/  LOP3.LUT P2, RZ, R14, 0x2, RZ, 0xc0, !PT ;  /* 0x000000020eff7812 */ /* 0x000fc8000784c0ff */
[----:B------:R-:W-:Y:S02]  /*8940*/  PLOP3.LUT P0, PT, P0, P1, P2, 0xe0, 0x0 ;  /* 0x000000000000781c */ /* 0x000fe40000703c20 */
[----:B------:R-:W-:Y:S02]  /*8950*/  LOP3.LUT P1, RZ, R2, 0x7fffff, RZ, 0xc0, !PT ;  /* 0x007fffff02ff7812 */ /* 0x000fe4000782c0ff */
[----:B------:R-:W-:-:S04]  /*8960*/  SEL R0, RZ, 0x1, !P0 ;  /* 0x00000001ff007807 */ /* 0x000fc80004000000 */
[----:B------:R-:W-:-:S04]  /*8970*/  IADD3 R0, -R0, RZ, RZ ;  /* 0x000000ff00007210 */ /* 0x000fc80007ffe1ff */
[----:B------:R-:W-:Y:S01]  /*8980*/  ISETP.GE.AND P0, PT, R0, RZ, PT ;  /* 0x000000ff0000720c */ /* 0x000fe20003f06270 */
[----:B------:R-:W-:-:S05]  /*8990*/  VIADD R0, R18, 0xffffff04 ;  /* 0xffffff0412007836 */ /* 0x000fca0000000000 */
[----:B------:R-:W-:-:S07]  /*89a0*/  SHF.R.U32.HI R3, RZ, R0, R3 ;  /* 0x00000000ff037219 */ /* 0x000fce0000011603 */
[----:B------:R-:W-:-:S05]  /*89b0*/  @!P0 IADD3 R3, R3, 0x1, RZ ;  /* 0x0000000103038810 */ /* 0x000fca0007ffe0ff */
[----:B------:R-:W-:-:S05]  /*89c0*/  @!P1 IMAD.SHL.U32 R3, R3, 0x2, RZ ;  /* 0x0000000203039824 */ /* 0x000fca00078e00ff */
[----:B------:R-:W-:Y:S01]  /*89d0*/  LOP3.LUT R3, R3, 0x80000000, R2, 0xf8, !PT ;  /* 0x8000000003037812 */ /* 0x000fe200078ef802 */
[----:B------:R-:W-:Y:S06]  /*89e0*/  BRA `(.L_x_116) ;  /* 0x0000000000047947 */ /* 0x000fec0003800000 */
.L_x_117:
[----:B------:R1:W2:Y:S02]  /*89f0*/  MUFU.RCP R3, R2 ;  /* 0x0000000200037308 */ /* 0x0002a40000001000 */
.L_x_116:
[----:B------:R-:W-:Y:S05]  /*8a00*/  BSYNC B2 ;  /* 0x0000000000027941 */ /* 0x000fea0003800000 */
.L_x_114:
[----:B--2---:R-:W-:Y:S01]  /*8a10*/  MOV R0, R3 ;  /* 0x0000000300007202 */ /* 0x004fe20000000f00 */
[----:B-1----:R-:W-:Y:S01]  /*8a20*/  IMAD.MOV.U32 R2, RZ, RZ, R15 ;  /* 0x000000ffff027224 */ /* 0x002fe200078e000f */
[----:B------:R-:W-:-:S04]  /*8a30*/  MOV R3, 0x0 ;  /* 0x0000000000037802 */ /* 0x000fc80000000f00 */
[----:B------:R-:W-:Y:S05]  /*8a40*/  RET.REL.NODEC R2 `(_ZN7cutlass13device_kernelINS_4fmha6kernel28FmhaKernelTmaWarpSpecializedINS1_10collective30FmhaMainloopTmaWarpSpecializedINS_6half_tEffN4cute5tupleIJNS7_1CILi128EEENS9_ILi64EEESB_EEENS8_IJiNS9_ILi1EEENS8_IJiiEEEEEESF_SF_NS4_14ResidualFusionEJEEENS4_15FmhaFwdEpilogueIS6_fNS8_IJSB_SB_SB_EEEEENS2_23IndividualTileSchedulerEJEEEEEvNT_6ParamsE) ;  /* 0xffffff74026c7950 */ /* 0x000fea0003c3ffff */
.L_x_118:
[----:B------:R-:W-:-:S00]  /*8a50*/  BRA `(.L_x_118) ;  /* 0xfffffffc00fc7947 */ /* 0x000fc0000383ffff */
[----:B------:R-:W-:-:S00]  /*8a60*/  NOP ;  /* 0x0000000000007918 */ /* 0x000fc00000000000 */
        /* <DEDUP_REMOVED lines=9> */
.L_x_119:


//--------------------- .nv.global.init           --------------------------
	.section	.nv.global.init,"aw",@progbits
.nv.global.init:
	.type		$str$24,@object
	.size		$str$24,($str$25 - $str$24)
$str$24:
        /*0000*/ 	.byte	0x28, 0x61, 0x64, 0x64, 0x72, 0x65, 0x73, 0x73, 0x20, 0x26, 0x20, 0x6d, 0x61, 0x73, 0x6b, 0x29
        /*0010*/ 	.byte	0x20, 0x3d, 0x3d, 0x20, 0x30, 0x00
	.type		$str$25,@object
	.size		$str$25,(__unnamed_1 - $str$25)
$str$25:
        /*0016*/ 	.byte	0x2f, 0x74, 0x6d, 0x70, 0x2f, 0x63, 0x75, 0x74, 0x6c, 0x61, 0x73, 0x73, 0x5f, 0x73, 0x77, 0x65
        /*0026*/ 	.byte	0x65, 0x70, 0x5f, 0x73, 0x72, 0x63, 0x2f, 0x69, 0x6e, 0x63, 0x6c, 0x75, 0x64, 0x65, 0x2f, 0x63
        /*0036*/ 	.byte	0x75, 0x74, 0x65, 0x2f, 0x70, 0x6f, 0x69, 0x6e, 0x74, 0x65, 0x72, 0x5f, 0x66, 0x6c, 0x61, 0x67
        /*0046*/ 	.byte	0x67, 0x65, 0x64, 0x2e, 0x68, 0x70, 0x70, 0x00
	.type		__unnamed_1,@object
	.size		__unnamed_1,(.L_0 - __unnamed_1)
__unnamed_1:
        /*004e*/ 	.byte	0x61, 0x75, 0x74, 0x6f, 0x20, 0x63, 0x75, 0x74, 0x65, 0x3a, 0x3a, 0x61, 0x73, 0x5f, 0x70, 0x6f
        /* <DEDUP_REMOVED lines=27> */
        /*020e*/ 	.byte	0x3e, 0x3e, 0x3e, 0x3e, 0x3e, 0x5d, 0x00
.L_0:


//--------------------- .nv.shared._ZN7cutlass13device_kernelINS_4fmha6kernel28FmhaKernelTmaWarpSpecializedINS1_10collective30FmhaMainloopTmaWarpSpecializedINS_6half_tEffN4cute5tupleIJNS7_1CILi128EEENS9_ILi64EEESB_EEENS8_IJiNS9_ILi1EEENS8_IJiiEEEEEESF_SF_NS4_14ResidualFusionEJEEENS4_15FmhaFwdEpilogueIS6_fNS8_IJSB_SB_SB_EEEEENS2_23IndividualTileSchedulerEJEEEEEvNT_6ParamsE --------------------------
	.section	.nv.shared._ZN7cutlass13device_kernelINS_4fmha6kernel28FmhaKernelTmaWarpSpecializedINS1_10collective30FmhaMainloopTmaWarpSpecializedINS_6half_tEffN4cute5tupleIJNS7_1CILi128EEENS9_ILi64EEESB_EEENS8_IJiNS9_ILi1EEENS8_IJiiEEEEEESF_SF_NS4_14ResidualFusionEJEEENS4_15FmhaFwdEpilogueIS6_fNS8_IJSB_SB_SB_EEEEENS2_23IndividualTileSchedulerEJEEEEEvNT_6ParamsE,"aw",@nobits
	.sectionflags	@""
	.align	16
	.zero		1024


//--------------------- .nv.shared.reserved.0     --------------------------
	.section	.nv.shared.reserved.0,"aw",@nobits
	.weak		__nv_reservedSMEM_offset_0_alias
	.size		__nv_reservedSMEM_offset_0_alias, 0, 0
	.other		__nv_reservedSMEM_offset_0_alias,@"STO_CUDA_RESERVED_SHARED STV_DEFAULT"
__nv_reservedSMEM_offset_0_alias:
	.zero		0


//--------------------- .nv.global                --------------------------
	.section	.nv.global,"aw",@nobits
.nv.global:
	.type		_ZN39_INTERNAL_e4b21419_4_k_cu_fd6f9311_29344cute1_E,@object
	.size		_ZN39_INTERNAL_e4b21419_4_k_cu_fd6f9311_29344cute1_E,(_ZN39_INTERNAL_e4b21419_4_k_cu_fd6f9311_29344cuda3std3__45__cpo6cbeginE - _ZN39_INTERNAL_e4b21419_4_k_cu_fd6f9311_29344cute1_E)
_ZN39_INTERNAL_e4b21419_4_k_cu_fd6f9311_29344cute1_E:
	.zero		1
	.type		_ZN39_INTERNAL_e4b21419_4_k_cu_fd6f9311_29344cuda3std3__45__cpo6cbeginE,@object
	.size		_ZN39_INTERNAL_e4b21419_4_k_cu_fd6f9311_29344cuda3std3__45__cpo6cbeginE,(_ZN39_INTERNAL_e4b21419_4_k_cu_fd6f9311_29344cuda3std3__48in_placeE - _ZN39_INTERNAL_e4b21419_4_k_cu_fd6f9311_29344cuda3std3__45__cpo6cbeginE)
_ZN39_INTERNAL_e4b21419_4_k_cu_fd6f9311_29344cuda3std3__45__cpo6cbeginE:
	.zero		1
	.type		_ZN39_INTERNAL_e4b21419_4_k_cu_fd6f9311_29344cuda3std3__48in_placeE,@object
	.size		_ZN39_INTERNAL_e4b21419_4_k_cu_fd6f9311_29344cuda3std3__48in_placeE,(_ZN39_INTERNAL_e4b21419_4_k_cu_fd6f9311_29344cuda3std6ranges3__45__cpo9iter_moveE - _ZN39_INTERNAL_e4b21419_4_k_cu_fd6f9311_29344cuda3std3__48in_placeE)
_ZN39_INTERNAL_e4b21419_4_k_cu_fd6f9311_29344cuda3std3__48in_placeE:
	.zero		1
	.type		_ZN39_INTERNAL_e4b21419_4_k_cu_fd6f9311_29344cuda3std6ranges3__45__cpo9iter_moveE,@object
	.size		_ZN39_INTERNAL_e4b21419_4_k_cu_fd6f9311_29344cuda3std6ranges3__45__cpo9iter_moveE,(_ZN39_INTERNAL_e4b21419_4_k_cu_fd6f9311_29344cuda3std3__45__cpo5beginE - _ZN39_INTERNAL_e4b21419_4_k_cu_fd6f9311_29344cuda3std6ranges3__45__cpo9iter_moveE)
_ZN39_INTERNAL_e4b21419_4_k_cu_fd6f9311_29344cuda3std6ranges3__45__cpo9iter_moveE:
	.zero		1
	.type		_ZN39_INTERNAL_e4b21419_4_k_cu_fd6f9311_29344cuda3std3__45__cpo5beginE,@object
	.size		_ZN39_INTERNAL_e4b21419_4_k_cu_fd6f9311_29344cuda3std3__45__cpo5beginE,(_ZN39_INTERNAL_e4b21419_4_k_cu_fd6f9311_29344cuda3std3__441_GLOBAL__N__e4b21419_4_k_cu_fd6f9311_29346ignoreE - _ZN39_INTERNAL_e4b21419_4_k_cu_fd6f9311_29344cuda3std3__45__cpo5beginE)
_ZN39_INTERNAL_e4b21419_4_k_cu_fd6f9311_29344cuda3std3__45__cpo5beginE:
	.zero		1
	.type		_ZN39_INTERNAL_e4b21419_4_k_cu_fd6f9311_29344cuda3std3__441_GLOBAL__N__e4b21419_4_k_cu_fd6f9311_29346ignoreE,@object
	.size		_ZN39_INTERNAL_e4b21419_4_k_cu_fd6f9311_29344cuda3std3__441_GLOBAL__N__e4b21419_4_k_cu_fd6f9311_29346ignoreE,(_ZN39_INTERNAL_e4b21419_4_k_cu_fd6f9311_29344cute7productE - _ZN39_INTERNAL_e4b21419_4_k_cu_fd6f9311_29344cuda3std3__441_GLOBAL__N__e4b21419_4_k_cu_fd6f9311_29346ignoreE)
_ZN39_INTERNAL_e4b21419_4_k_cu_fd6f9311_29344cuda3std3__441_GLOBAL__N__e4b21419_4_k_cu_fd6f9311_29346ignoreE:
	.zero		1
	.type		_ZN39_INTERNAL_e4b21419_4_k_cu_fd6f9311_29344cute7productE,@object
	.size		_ZN39_INTERNAL_e4b21419_4_k_cu_fd6f9311_29344cute7productE,(_ZN39_INTERNAL_e4b21419_4_k_cu_fd6f9311_29344cuda3std3__45__cpo3endE - _ZN39_INTERNAL_e4b21419_4_k_cu_fd6f9311_29344cute7productE)
_ZN39_INTERNAL_e4b21419_4_k_cu_fd6f9311_29344cute7productE:
	.zero		1
	.type		_ZN39_INTERNAL_e4b21419_4_k_cu_fd6f9311_29344cuda3std3__45__cpo3endE,@object
	.size		_ZN39_INTERNAL_e4b21419_4_k_cu_fd6f9311_29344cuda3std3__45__cpo3endE,(_ZN39_INTERNAL_e4b21419_4_k_cu_fd6f9311_29344cuda3std3__419piecewise_constructE - _ZN39_INTERNAL_e4b21419_4_k_cu_fd6f9311_29344cuda3std3__45__cpo3endE)
_ZN39_INTERNAL_e4b21419_4_k_cu_fd6f9311_29344cuda3std3__45__cpo3endE:
	.zero		1
	.type		_ZN39_INTERNAL_e4b21419_4_k_cu_fd6f9311_29344cuda3std3__419piecewise_constructE,@object
	.size		_ZN39_INTERNAL_e4b21419_4_k_cu_fd6f9311_29344cuda3std3__419piecewise_constructE,(_ZN39_INTERNAL_e4b21419_4_k_cu_fd6f9311_29344cuda3std3__45__cpo4cendE - _ZN39_INTERNAL_e4b21419_4_k_cu_fd6f9311_29344cuda3std3__419piecewise_constructE)
_ZN39_INTERNAL_e4b21419_4_k_cu_fd6f9311_29344cuda3std3__419piecewise_constructE:
	.zero		1
	.type		_ZN39_INTERNAL_e4b21419_4_k_cu_fd6f9311_29344cuda3std3__45__cpo4cendE,@object
	.size		_ZN39_INTERNAL_e4b21419_4_k_cu_fd6f9311_29344cuda3std3__45__cpo4cendE,(_ZN39_INTERNAL_e4b21419_4_k_cu_fd6f9311_29344cuda3std6ranges3__45__cpo4swapE - _ZN39_INTERNAL_e4b21419_4_k_cu_fd6f9311_29344cuda3std3__45__cpo4cendE)
_ZN39_INTERNAL_e4b21419_4_k_cu_fd6f9311_29344cuda3std3__45__cpo4cendE:
	.zero		1
	.type		_ZN39_INTERNAL_e4b21419_4_k_cu_fd6f9311_29344cuda3std6ranges3__45__cpo4swapE,@object
	.size		_ZN39_INTERNAL_e4b21419_4_k_cu_fd6f9311_29344cuda3std6ranges3__45__cpo4swapE,(.L_8 - _ZN39_INTERNAL_e4b21419_4_k_cu_fd6f9311_29344cuda3std6ranges3__45__cpo4swapE)
_ZN39_INTERNAL_e4b21419_4_k_cu_fd6f9311_29344cuda3std6ranges3__45__cpo4swapE:
	.zero		1
.L_8:


//--------------------- .nv.constant0._ZN7cutlass13device_kernelINS_4fmha6kernel28FmhaKernelTmaWarpSpecializedINS1_10collective30FmhaMainloopTmaWarpSpecializedINS_6half_tEffN4cute5tupleIJNS7_1CILi128EEENS9_ILi64EEESB_EEENS8_IJiNS9_ILi1EEENS8_IJiiEEEEEESF_SF_NS4_14ResidualFusionEJEEENS4_15FmhaFwdEpilogueIS6_fNS8_IJSB_SB_SB_EEEEENS2_23IndividualTileSchedulerEJEEEEEvNT_6ParamsE --------------------------
	.section	.nv.constant0._ZN7cutlass13device_kernelINS_4fmha6kernel28FmhaKernelTmaWarpSpecializedINS1_10collective30FmhaMainloopTmaWarpSpecializedINS_6half_tEffN4cute5tupleIJNS7_1CILi128EEENS9_ILi64EEESB_EEENS8_IJiNS9_ILi1EEENS8_IJiiEEEEEESF_SF_NS4_14ResidualFusionEJEEENS4_15FmhaFwdEpilogueIS6_fNS8_IJSB_SB_SB_EEEEENS2_23IndividualTileSchedulerEJEEEEEvNT_6ParamsE,"a",@progbits
	.sectionflags	@""
	.align	4
.nv.constant0._ZN7cutlass13device_kernelINS_4fmha6kernel28FmhaKernelTmaWarpSpecializedINS1_10collective30FmhaMainloopTmaWarpSpecializedINS_6half_tEffN4cute5tupleIJNS7_1CILi128EEENS9_ILi64EEESB_EEENS8_IJiNS9_ILi1EEENS8_IJiiEEEEEESF_SF_NS4_14ResidualFusionEJEEENS4_15FmhaFwdEpilogueIS6_fNS8_IJSB_SB_SB_EEEEENS2_23IndividualTileSchedulerEJEEEEEvNT_6ParamsE:
	.zero		2688


//--------------------- SYMBOLS --------------------------

	.type		.nv.reservedSmem.offset0,@object
	.size		.nv.reservedSmem.offset0,0x4
	.type		__assertfail,@function
